	.target	sm_90a

	.elftype	@"ET_EXEC"


//--------------------- .note.nv.tkinfo           --------------------------
	.section	.note.nv.tkinfo,"",@"SHT_NOTE"
	.sectionflags	@"SHF_NOTE_NV_TKINFO"
	.tkinfo
        /*0018*/ 	.word	0x00000002
        /*0030*/ 	.string	""
        /*0030*/ 	.string	"ptxas"
        /*0030*/ 	.string	"Cuda compilation tools, release 13.0, V13.0.88"
        /*0030*/ 	.string	"Build cuda_13.0.r13.0/compiler.36424714_0"
        /*0030*/ 	.string	"-arch sm_90a -m 64 "



//--------------------- .note.nv.cuinfo           --------------------------
	.section	.note.nv.cuinfo,"",@"SHT_NOTE"
	.sectionflags	@"SHF_NOTE_NV_CUINFO"
        /*0018*/ 	.short	0x0002
        /*001a*/ 	.short	0x005a
        /*001c*/ 	.short	0x0082
	.zero		2


//--------------------- .nv.info                  --------------------------
	.section	.nv.info,"",@"SHT_CUDA_INFO"
	.align	4


	//----- nvinfo : EIATTR_REGCOUNT
	.align		4
        /*0000*/ 	.byte	0x04, 0x2f
        /*0002*/ 	.short	(.L_12 - .L_11)
	.align		4
.L_11:
        /*0004*/ 	.word	index@(_ZN7cutlass13device_kernelINS_4gemm6kernel13GemmUniversalIN4cute5tupleIJiiiiEEENS1_10collective13CollectiveMmaINS1_37MainloopSm90TmaGmmaWarpSpecializedFP8ILi4ENS5_IJNS4_1CILi1EEENSA_ILi2EEESB_EEENS1_35KernelTmaWarpSpecializedCooperativeEEENS5_IJNSA_ILi256EEENSA_ILi128EEENSA_ILi32EEEEEENS_12float_e4m3_tENS5_IJlSB_lEEESK_SL_NS4_8TiledMMAINS4_8MMA_AtomIJNS4_4SM904GMMA31MMA_64x128x32_F32E4M3E4M3_SS_TNILNSP_7ScaleInE1ELSR_1EEEEEENS4_6LayoutINS5_IJSC_SB_SB_EEENS5_IJSB_NSA_ILi0EEESW_EEEEENS5_IJNS4_10UnderscoreESZ_SZ_EEEEENS4_23SM90_TMA_LOAD_MULTICASTENS4_14ComposedLayoutINS4_7SwizzleILi1ELi4ELi3EEENS4_18smem_ptr_flag_bitsILi8EEENSU_INS5_IJNSA_ILi8EEESI_EEENS5_IJSI_SB_EEEEEEEvNS4_8identityENS4_13SM90_TMA_LOADES1C_vS1D_EENS_8epilogue10collective6detail29Sm90TmaWarpSpecializedAdapterINS1H_15DefaultEpilogueISK_SL_SL_NS1G_6thread17LinearCombinationISK_Li1EffLNS1L_9ScaleType4KindE0ELNS_15FloatRoundStyleE2ESK_EENS1_15EpilogueDefaultEEEEEvvEEEEvNT_6ParamsE)
        /*0008*/ 	.word	0x000000a8


	//----- nvinfo : EIATTR_FRAME_SIZE
	.align		4
.L_12:
        /*000c*/ 	.byte	0x04, 0x11
        /*000e*/ 	.short	(.L_14 - .L_13)
	.align		4
.L_13:
        /*0010*/ 	.word	index@(_ZN7cutlass13device_kernelINS_4gemm6kernel13GemmUniversalIN4cute5tupleIJiiiiEEENS1_10collective13CollectiveMmaINS1_37MainloopSm90TmaGmmaWarpSpecializedFP8ILi4ENS5_IJNS4_1CILi1EEENSA_ILi2EEESB_EEENS1_35KernelTmaWarpSpecializedCooperativeEEENS5_IJNSA_ILi256EEENSA_ILi128EEENSA_ILi32EEEEEENS_12float_e4m3_tENS5_IJlSB_lEEESK_SL_NS4_8TiledMMAINS4_8MMA_AtomIJNS4_4SM904GMMA31MMA_64x128x32_F32E4M3E4M3_SS_TNILNSP_7ScaleInE1ELSR_1EEEEEENS4_6LayoutINS5_IJSC_SB_SB_EEENS5_IJSB_NSA_ILi0EEESW_EEEEENS5_IJNS4_10UnderscoreESZ_SZ_EEEEENS4_23SM90_TMA_LOAD_MULTICASTENS4_14ComposedLayoutINS4_7SwizzleILi1ELi4ELi3EEENS4_18smem_ptr_flag_bitsILi8EEENSU_INS5_IJNSA_ILi8EEESI_EEENS5_IJSI_SB_EEEEEEEvNS4_8identityENS4_13SM90_TMA_LOADES1C_vS1D_EENS_8epilogue10collective6detail29Sm90TmaWarpSpecializedAdapterINS1H_15DefaultEpilogueISK_SL_SL_NS1G_6thread17LinearCombinationISK_Li1EffLNS1L_9ScaleType4KindE0ELNS_15FloatRoundStyleE2ESK_EENS1_15EpilogueDefaultEEEEEvvEEEEvNT_6ParamsE)
        /*0014*/ 	.word	0x00000100


	//----- nvinfo : EIATTR_MIN_STACK_SIZE
	.align		4
.L_14:
        /*0018*/ 	.byte	0x04, 0x12
        /*001a*/ 	.short	(.L_16 - .L_15)
	.align		4
.L_15:
        /*001c*/ 	.word	index@(_ZN7cutlass13device_kernelINS_4gemm6kernel13GemmUniversalIN4cute5tupleIJiiiiEEENS1_10collective13CollectiveMmaINS1_37MainloopSm90TmaGmmaWarpSpecializedFP8ILi4ENS5_IJNS4_1CILi1EEENSA_ILi2EEESB_EEENS1_35KernelTmaWarpSpecializedCooperativeEEENS5_IJNSA_ILi256EEENSA_ILi128EEENSA_ILi32EEEEEENS_12float_e4m3_tENS5_IJlSB_lEEESK_SL_NS4_8TiledMMAINS4_8MMA_AtomIJNS4_4SM904GMMA31MMA_64x128x32_F32E4M3E4M3_SS_TNILNSP_7ScaleInE1ELSR_1EEEEEENS4_6LayoutINS5_IJSC_SB_SB_EEENS5_IJSB_NSA_ILi0EEESW_EEEEENS5_IJNS4_10UnderscoreESZ_SZ_EEEEENS4_23SM90_TMA_LOAD_MULTICASTENS4_14ComposedLayoutINS4_7SwizzleILi1ELi4ELi3EEENS4_18smem_ptr_flag_bitsILi8EEENSU_INS5_IJNSA_ILi8EEESI_EEENS5_IJSI_SB_EEEEEEEvNS4_8identityENS4_13SM90_TMA_LOADES1C_vS1D_EENS_8epilogue10collective6detail29Sm90TmaWarpSpecializedAdapterINS1H_15DefaultEpilogueISK_SL_SL_NS1G_6thread17LinearCombinationISK_Li1EffLNS1L_9ScaleType4KindE0ELNS_15FloatRoundStyleE2ESK_EENS1_15EpilogueDefaultEEEEEvvEEEEvNT_6ParamsE)
        /*0020*/ 	.word	0x00000100
.L_16:


//--------------------- .nv.compat                --------------------------
	.section	.nv.compat,"",@"SHT_CUDA_COMPAT_INFO"
	.align	4
        /*0000*/ 	.byte	0x02, 0x09, 0x01, 0x00, 0x02, 0x02, 0x04, 0x00, 0x02, 0x05, 0x05, 0x00, 0x03, 0x07, 0x01, 0x01
        /*0010*/ 	.byte	0x02, 0x03, 0x01, 0x00, 0x02, 0x06, 0x01, 0x00, 0x04, 0x0b, 0x08, 0x00, 0x00, 0x00, 0x00, 0x00
        /*0020*/ 	.byte	0x00, 0x00, 0x00, 0x00


//--------------------- .nv.info._ZN7cutlass13device_kernelINS_4gemm6kernel13GemmUniversalIN4cute5tupleIJiiiiEEENS1_10collective13CollectiveMmaINS1_37MainloopSm90TmaGmmaWarpSpecializedFP8ILi4ENS5_IJNS4_1CILi1EEENSA_ILi2EEESB_EEENS1_35KernelTmaWarpSpecializedCooperativeEEENS5_IJNSA_ILi256EEENSA_ILi128EEENSA_ILi32EEEEEENS_12float_e4m3_tENS5_IJlSB_lEEESK_SL_NS4_8TiledMMAINS4_8MMA_AtomIJNS4_4SM904GMMA31MMA_64x128x32_F32E4M3E4M3_SS_TNILNSP_7ScaleInE1ELSR_1EEEEEENS4_6LayoutINS5_IJSC_SB_SB_EEENS5_IJSB_NSA_ILi0EEESW_EEEEENS5_IJNS4_10UnderscoreESZ_SZ_EEEEENS4_23SM90_TMA_LOAD_MULTICASTENS4_14ComposedLayoutINS4_7SwizzleILi1ELi4ELi3EEENS4_18smem_ptr_flag_bitsILi8EEENSU_INS5_IJNSA_ILi8EEESI_EEENS5_IJSI_SB_EEEEEEEvNS4_8identityENS4_13SM90_TMA_LOADES1C_vS1D_EENS_8epilogue10collective6detail29Sm90TmaWarpSpecializedAdapterINS1H_15DefaultEpilogueISK_SL_SL_NS1G_6thread17LinearCombinationISK_Li1EffLNS1L_9ScaleType4KindE0ELNS_15FloatRoundStyleE2ESK_EENS1_15EpilogueDefaultEEEEEvvEEEEvNT_6ParamsE --------------------------
	.section	.nv.info._ZN7cutlass13device_kernelINS_4gemm6kernel13GemmUniversalIN4cute5tupleIJiiiiEEENS1_10collective13CollectiveMmaINS1_37MainloopSm90TmaGmmaWarpSpecializedFP8ILi4ENS5_IJNS4_1CILi1EEENSA_ILi2EEESB_EEENS1_35KernelTmaWarpSpecializedCooperativeEEENS5_IJNSA_ILi256EEENSA_ILi128EEENSA_ILi32EEEEEENS_12float_e4m3_tENS5_IJlSB_lEEESK_SL_NS4_8TiledMMAINS4_8MMA_AtomIJNS4_4SM904GMMA31MMA_64x128x32_F32E4M3E4M3_SS_TNILNSP_7ScaleInE1ELSR_1EEEEEENS4_6LayoutINS5_IJSC_SB_SB_EEENS5_IJSB_NSA_ILi0EEESW_EEEEENS5_IJNS4_10UnderscoreESZ_SZ_EEEEENS4_23SM90_TMA_LOAD_MULTICASTENS4_14ComposedLayoutINS4_7SwizzleILi1ELi4ELi3EEENS4_18smem_ptr_flag_bitsILi8EEENSU_INS5_IJNSA_ILi8EEESI_EEENS5_IJSI_SB_EEEEEEEvNS4_8identityENS4_13SM90_TMA_LOADES1C_vS1D_EENS_8epilogue10collective6detail29Sm90TmaWarpSpecializedAdapterINS1H_15DefaultEpilogueISK_SL_SL_NS1G_6thread17LinearCombinationISK_Li1EffLNS1L_9ScaleType4KindE0ELNS_15FloatRoundStyleE2ESK_EENS1_15EpilogueDefaultEEEEEvvEEEEvNT_6ParamsE,"",@"SHT_CUDA_INFO"
	.sectionflags	@""
	.align	4


	//----- nvinfo : EIATTR_CUDA_API_VERSION
	.align		4
        /*0000*/ 	.byte	0x04, 0x37
        /*0002*/ 	.short	(.L_18 - .L_17)
.L_17:
        /*0004*/ 	.word	0x00000082


	//----- nvinfo : EIATTR_KPARAM_INFO
	.align		4
.L_18:
        /*0008*/ 	.byte	0x04, 0x17
        /*000a*/ 	.short	(.L_20 - .L_19)
.L_19:
        /*000c*/ 	.word	0x00000000
        /*0010*/ 	.short	0x0000
        /*0012*/ 	.short	0x0070
        /*0014*/ 	.byte	0x00, 0xf0, 0x01, 0x10


	//----- nvinfo : EIATTR_SPARSE_MMA_MASK
	.align		4
.L_20:
        /*0018*/ 	.byte	0x03, 0x50
        /*001a*/ 	.short	0x0000


	//----- nvinfo : EIATTR_MAXREG_COUNT
	.align		4
        /*001c*/ 	.byte	0x03, 0x1b
        /*001e*/ 	.short	0x00a8


	//----- nvinfo : EIATTR_NUM_BARRIERS
	.align		4
        /*0020*/ 	.byte	0x02, 0x4c
        /*0022*/ 	.byte	0x01
	.zero		1


	//----- nvinfo : EIATTR_ANNOTATIONS
	.align		4
        /*0024*/ 	.byte	0x04, 0x55
        /*0026*/ 	.short	(.L_22 - .L_21)


	//   ....[0]....
.L_21:
        /*0028*/ 	.word	0x00000001
        /*002c*/ 	.byte	0x70, 0x06, 0x00, 0x00, 0x01, 0x00, 0x00, 0x00, 0xa0, 0x08, 0x00, 0x00, 0x01, 0x00, 0x00, 0x00
        /* <DEDUP_REMOVED lines=195> */
        /*0c6c*/ 	.byte	0x30, 0x03, 0x01, 0x00, 0x01, 0x00, 0x00, 0x00, 0x80, 0x03, 0x01, 0x00


	//----- nvinfo : EIATTR_MERCURY_ISA_VERSION
	.align		4
.L_22:
        /*0c78*/ 	.byte	0x03, 0x5f
        /*0c7a*/ 	.short	0x0101


	//----- nvinfo : EIATTR_INT_WARP_WIDE_INSTR_OFFSETS
	.align		4
        /*0c7c*/ 	.byte	0x04, 0x31
        /*0c7e*/ 	.short	(.L_24 - .L_23)


	//   ....[0]....
.L_23:
        /*0c80*/ 	.word	0x00000530


	//   ....[1]....
        /*0c84*/ 	.word	0x00000550


	//   ....[2]....
        /*0c88*/ 	.word	0x000006a0


	//   ....[3]....
        /*0c8c*/ 	.word	0x00005120


	//----- nvinfo : EIATTR_COOP_GROUP_MASK_REGIDS
	.align		4
.L_24:
        /*0c90*/ 	.byte	0x04, 0x29
        /*0c92*/ 	.short	(.L_26 - .L_25)


	//   ....[0]....
.L_25:
        /*0c94*/ 	.word	0xffffffff


	//   ....[1]....
        /*0c98*/ 	.word	0xffffffff


	//   ....[2]....
        /*0c9c*/ 	.word	0xffffffff


	//   ....[3]....
        /*0ca0*/ 	.word	0xffffffff


	//   ....[4]....
        /*0ca4*/ 	.word	0xffffffff


	//   ....[5]....
        /*0ca8*/ 	.word	0xffffffff


	//----- nvinfo : EIATTR_COOP_GROUP_INSTR_OFFSETS
	.align		4
.L_26:
        /*0cac*/ 	.byte	0x04, 0x28
        /*0cae*/ 	.short	(.L_28 - .L_27)


	//   ....[0]....
.L_27:
        /*0cb0*/ 	.word	0x00000070


	//   ....[1]....
        /*0cb4*/ 	.word	0x00000080


	//   ....[2]....
        /*0cb8*/ 	.word	0x000001a0


	//   ....[3]....
        /*0cbc*/ 	.word	0x000003c0


	//   ....[4]....
        /*0cc0*/ 	.word	0x000007b0


	//   ....[5]....
        /*0cc4*/ 	.word	0x00001530


	//----- nvinfo : EIATTR_REG_RECONFIG
	.align		4
.L_28:
        /*0cc8*/ 	.byte	0x01, 0x54
	.zero		2


	//----- nvinfo : EIATTR_MBARRIER_INSTR_OFFSETS
	.align		4
        /*0ccc*/ 	.byte	0x04, 0x39
        /*0cce*/ 	.short	(.L_30 - .L_29)


	//   ....[0]....
.L_29:
        /*0cd0*/ 	.word	0x00000320
        /*0cd4*/ 	.word	0x000000ff
        /*0cd8*/ 	.word	0x00000000
        /*0cdc*/ 	.short	0x0100
        /*0cde*/ 	.byte	0x09
	.zero		1


	//   ....[1]....
        /*0ce0*/ 	.word	0x00000330
        /*0ce4*/ 	.word	0x000000ff
        /*0ce8*/ 	.word	0x00000020
        /*0cec*/ 	.short	0x0100
        /*0cee*/ 	.byte	0x09
	.zero		1


	//   ....[2]....
        /*0cf0*/ 	.word	0x00000340
        /*0cf4*/ 	.word	0x000000ff
        /*0cf8*/ 	.word	0x00000008
        /*0cfc*/ 	.short	0x0100
        /*0cfe*/ 	.byte	0x09
	.zero		1


	//   ....[3]....
        /*0d00*/ 	.word	0x00000350
        /*0d04*/ 	.word	0x000000ff
        /*0d08*/ 	.word	0x00000028
        /*0d0c*/ 	.short	0x0100
        /*0d0e*/ 	.byte	0x09
	.zero		1


	//   ....[4]....
        /*0d10*/ 	.word	0x00000360
        /*0d14*/ 	.word	0x000000ff
        /*0d18*/ 	.word	0x00000010
        /*0d1c*/ 	.short	0x0100
        /*0d1e*/ 	.byte	0x09
	.zero		1


	//   ....[5]....
        /*0d20*/ 	.word	0x00000370
        /*0d24*/ 	.word	0x000000ff
        /*0d28*/ 	.word	0x00000030
        /*0d2c*/ 	.short	0x0100
        /*0d2e*/ 	.byte	0x09
	.zero		1


	//   ....[6]....
        /*0d30*/ 	.word	0x00000380
        /*0d34*/ 	.word	0x000000ff
        /*0d38*/ 	.word	0x00000018
        /*0d3c*/ 	.short	0x0100
        /*0d3e*/ 	.byte	0x09
	.zero		1


	//   ....[7]....
        /*0d40*/ 	.word	0x00000390
        /*0d44*/ 	.word	0x000000ff
        /*0d48*/ 	.word	0x00000038
        /*0d4c*/ 	.short	0x0100
        /*0d4e*/ 	.byte	0x09
	.zero		1


	//   ....[8]....
        /*0d50*/ 	.word	0x00000730
        /*0d54*/ 	.word	0x000000ff
        /*0d58*/ 	.word	0x00000050
        /*0d5c*/ 	.short	0x0100
        /*0d5e*/ 	.byte	0x06
	.zero		1


	//   ....[9]....
        /*0d60*/ 	.word	0x00000760
        /*0d64*/ 	.word	0x000000ff
        /*0d68*/ 	.word	0x00000058
        /*0d6c*/ 	.short	0x0100
        /*0d6e*/ 	.byte	0x06
	.zero		1


	//   ....[10]....
        /*0d70*/ 	.word	0x00001d40
        /*0d74*/ 	.word	0x000000ff
        /*0d78*/ 	.word	0x00000000
        /*0d7c*/ 	.short	0x010a
        /*0d7e*/ 	.byte	0x07
	.zero		1


	//   ....[11]....
        /*0d80*/ 	.word	0x00001da0
        /*0d84*/ 	.word	0x000000ff
        /*0d88*/ 	.word	0x00000000
        /*0d8c*/ 	.short	0x010a
        /*0d8e*/ 	.byte	0x07
	.zero		1


	//   ....[12]....
        /*0d90*/ 	.word	0x00002f70
        /*0d94*/ 	.word	0x000000ff
        /*0d98*/ 	.word	0x00000000
        /*0d9c*/ 	.short	0x010a
        /*0d9e*/ 	.byte	0x09
	.zero		1


	//   ....[13]....
        /*0da0*/ 	.word	0x00002fb0
        /*0da4*/ 	.word	0x000000ff
        /*0da8*/ 	.word	0x00000000
        /*0dac*/ 	.short	0x010a
        /*0dae*/ 	.byte	0x09
	.zero		1


	//   ....[14]....
        /*0db0*/ 	.word	0x00003ff0
        /*0db4*/ 	.word	0x000000e5
        /*0db8*/ 	.word	0x00000000
        /*0dbc*/ 	.short	0x0101
        /*0dbe*/ 	.byte	0x3f
	.zero		1


	//   ....[15]....
        /*0dc0*/ 	.word	0x000051e0
        /*0dc4*/ 	.word	0x00000018
        /*0dc8*/ 	.word	0x00000000
        /*0dcc*/ 	.short	0x0101
        /*0dce*/ 	.byte	0x3f
	.zero		1


	//   ....[16]....
        /*0dd0*/ 	.word	0x0000f570
        /*0dd4*/ 	.word	0x00000005
        /*0dd8*/ 	.word	0x00000020
        /*0ddc*/ 	.short	0x010a
        /*0dde*/ 	.byte	0x3f
	.zero		1


	//   ....[17]....
        /*0de0*/ 	.word	0x0000f9c0
        /*0de4*/ 	.word	0x00000003
        /*0de8*/ 	.word	0x00000058
        /*0dec*/ 	.short	0x0101
        /*0dee*/ 	.byte	0x3f
	.zero		1


	//   ....[18]....
        /*0df0*/ 	.word	0x000100d0
        /*0df4*/ 	.word	0x00000005
        /*0df8*/ 	.word	0x00000000
        /*0dfc*/ 	.short	0x010a
        /*0dfe*/ 	.byte	0x3f
	.zero		1


	//   ....[19]....
        /*0e00*/ 	.word	0x00010150
        /*0e04*/ 	.word	0x00000007
        /*0e08*/ 	.word	0x00000000
        /*0e0c*/ 	.short	0x010a
        /*0e0e*/ 	.byte	0x3f
	.zero		1


	//   ....[20]....
        /*0e10*/ 	.word	0x000101e0
        /*0e14*/ 	.word	0x00000006
        /*0e18*/ 	.word	0x00000000
        /*0e1c*/ 	.short	0x010a
        /*0e1e*/ 	.byte	0x3f
	.zero		1


	//   ....[21]....
        /*0e20*/ 	.word	0x00010270
        /*0e24*/ 	.word	0x00000003
        /*0e28*/ 	.word	0x00000000
        /*0e2c*/ 	.short	0x010a
        /*0e2e*/ 	.byte	0x3f
	.zero		1


	//   ....[22]....
        /*0e30*/ 	.word	0x000102e0
        /*0e34*/ 	.word	0x00000003
        /*0e38*/ 	.word	0x00000000
        /*0e3c*/ 	.short	0x010a
        /*0e3e*/ 	.byte	0x3f
	.zero		1


	//   ....[23]....
        /*0e40*/ 	.word	0x00010350
        /*0e44*/ 	.word	0x00000000
        /*0e48*/ 	.word	0x00000000
        /*0e4c*/ 	.short	0x010a
        /*0e4e*/ 	.byte	0x3f
	.zero		1


	//   ....[24]....
        /*0e50*/ 	.word	0x00010430
        /*0e54*/ 	.word	0x00000005
        /*0e58*/ 	.word	0x00000020
        /*0e5c*/ 	.short	0x010a
        /*0e5e*/ 	.byte	0x3f
	.zero		1


	//   ....[25]....
        /*0e60*/ 	.word	0x00010500
        /*0e64*/ 	.word	0x00000005
        /*0e68*/ 	.word	0x00000000
        /*0e6c*/ 	.short	0x010a
        /*0e6e*/ 	.byte	0x3f
	.zero		1


	//   ....[26]....
        /*0e70*/ 	.word	0x00010550
        /*0e74*/ 	.word	0x00000007
        /*0e78*/ 	.word	0x00000000
        /*0e7c*/ 	.short	0x010a
        /*0e7e*/ 	.byte	0x3f
	.zero		1


	//   ....[27]....
        /*0e80*/ 	.word	0x000105a0
        /*0e84*/ 	.word	0x00000006
        /*0e88*/ 	.word	0x00000000
        /*0e8c*/ 	.short	0x010a
        /*0e8e*/ 	.byte	0x3f
	.zero		1


	//----- nvinfo : EIATTR_NUM_MBARRIERS
	.align		4
.L_30:
        /*0e90*/ 	.byte	0x03, 0x38
        /*0e92*/ 	.short	0x000a


	//----- nvinfo : EIATTR_EXIT_INSTR_OFFSETS
	.align		4
        /*0e94*/ 	.byte	0x04, 0x1c
        /*0e96*/ 	.short	(.L_32 - .L_31)


	//   ....[0]....
.L_31:
        /*0e98*/ 	.word	0x00000940


	//   ....[1]....
        /*0e9c*/ 	.word	0x000011d0


	//   ....[2]....
        /*0ea0*/ 	.word	0x0000ec60


	//   ....[3]....
        /*0ea4*/ 	.word	0x0000f1f0


	//   ....[4]....
        /*0ea8*/ 	.word	0x000102c0


	//----- nvinfo : EIATTR_MAX_THREADS
	.align		4
.L_32:
        /*0eac*/ 	.byte	0x04, 0x05
        /*0eae*/ 	.short	(.L_34 - .L_33)
.L_33:
        /*0eb0*/ 	.word	0x00000180
        /*0eb4*/ 	.word	0x00000001
        /*0eb8*/ 	.word	0x00000001


	//----- nvinfo : EIATTR_CRS_STACK_SIZE
	.align		4
.L_34:
        /*0ebc*/ 	.byte	0x04, 0x1e
        /*0ebe*/ 	.short	(.L_36 - .L_35)
.L_35:
        /*0ec0*/ 	.word	0x00000000


	//----- nvinfo : EIATTR_CBANK_PARAM_SIZE
	.align		4
.L_36:
        /*0ec4*/ 	.byte	0x03, 0x19
        /*0ec6*/ 	.short	0x0470


	//----- nvinfo : EIATTR_PARAM_CBANK
	.align		4
        /*0ec8*/ 	.byte	0x04, 0x0a
        /*0eca*/ 	.short	(.L_38 - .L_37)
	.align		4
.L_37:
        /*0ecc*/ 	.word	index@(.nv.constant0._ZN7cutlass13device_kernelINS_4gemm6kernel13GemmUniversalIN4cute5tupleIJiiiiEEENS1_10collective13CollectiveMmaINS1_37MainloopSm90TmaGmmaWarpSpecializedFP8ILi4ENS5_IJNS4_1CILi1EEENSA_ILi2EEESB_EEENS1_35KernelTmaWarpSpecializedCooperativeEEENS5_IJNSA_ILi256EEENSA_ILi128EEENSA_ILi32EEEEEENS_12float_e4m3_tENS5_IJlSB_lEEESK_SL_NS4_8TiledMMAINS4_8MMA_AtomIJNS4_4SM904GMMA31MMA_64x128x32_F32E4M3E4M3_SS_TNILNSP_7ScaleInE1ELSR_1EEEEEENS4_6LayoutINS5_IJSC_SB_SB_EEENS5_IJSB_NSA_ILi0EEESW_EEEEENS5_IJNS4_10UnderscoreESZ_SZ_EEEEENS4_23SM90_TMA_LOAD_MULTICASTENS4_14ComposedLayoutINS4_7SwizzleILi1ELi4ELi3EEENS4_18smem_ptr_flag_bitsILi8EEENSU_INS5_IJNSA_ILi8EEESI_EEENS5_IJSI_SB_EEEEEEEvNS4_8identityENS4_13SM90_TMA_LOADES1C_vS1D_EENS_8epilogue10collective6detail29Sm90TmaWarpSpecializedAdapterINS1H_15DefaultEpilogueISK_SL_SL_NS1G_6thread17LinearCombinationISK_Li1EffLNS1L_9ScaleType4KindE0ELNS_15FloatRoundStyleE2ESK_EENS1_15EpilogueDefaultEEEEEvvEEEEvNT_6ParamsE)
        /*0ed0*/ 	.short	0x0210
        /*0ed2*/ 	.short	0x0470


	//----- nvinfo : EIATTR_SW_WAR
	.align		4
.L_38:
        /*0ed4*/ 	.byte	0x04, 0x36
        /*0ed6*/ 	.short	(.L_40 - .L_39)
.L_39:
        /*0ed8*/ 	.word	0x00000008
.L_40:


//--------------------- .nv.callgraph             --------------------------
	.section	.nv.callgraph,"",@"SHT_CUDA_CALLGRAPH"
	.align	4
	.sectionentsize	8
	.align		4
        /*0000*/ 	.word	0x00000000
	.align		4
        /*0004*/ 	.word	0xffffffff
	.align		4
        /*0008*/ 	.word	0x00000000
	.align		4
        /*000c*/ 	.word	0xfffffffe
	.align		4
        /*0010*/ 	.word	0x00000000
	.align		4
        /*0014*/ 	.word	0xfffffffd
	.align		4
        /*0018*/ 	.word	0x00000000
	.align		4
        /*001c*/ 	.word	0xfffffffc


//--------------------- .nv.constant4             --------------------------
	.section	.nv.constant4,"a",@progbits
	.align	8
	.align		8
.nv.constant4:
        /*0000*/ 	.dword	_ZN39_INTERNAL_02616a32_4_k_cu_2a7bf4c8_45414cuda3std3__45__cpo5beginE
	.align		8
        /*0008*/ 	.dword	_ZN39_INTERNAL_02616a32_4_k_cu_2a7bf4c8_45414cuda3std3__45__cpo3endE
	.align		8
        /*0010*/ 	.dword	_ZN39_INTERNAL_02616a32_4_k_cu_2a7bf4c8_45414cuda3std3__45__cpo6cbeginE
	.align		8
        /*0018*/ 	.dword	_ZN39_INTERNAL_02616a32_4_k_cu_2a7bf4c8_45414cuda3std3__45__cpo4cendE
	.align		8
        /*0020*/ 	.dword	_ZN39_INTERNAL_02616a32_4_k_cu_2a7bf4c8_45414cuda3std3__441_GLOBAL__N__02616a32_4_k_cu_2a7bf4c8_45416ignoreE
	.align		8
        /*0028*/ 	.dword	_ZN39_INTERNAL_02616a32_4_k_cu_2a7bf4c8_45414cuda3std3__419piecewise_constructE
	.align		8
        /*0030*/ 	.dword	_ZN39_INTERNAL_02616a32_4_k_cu_2a7bf4c8_45414cuda3std3__48in_placeE
	.align		8
        /*0038*/ 	.dword	_ZN39_INTERNAL_02616a32_4_k_cu_2a7bf4c8_45414cuda3std6ranges3__45__cpo4swapE
	.align		8
        /*0040*/ 	.dword	_ZN39_INTERNAL_02616a32_4_k_cu_2a7bf4c8_45414cuda3std6ranges3__45__cpo9iter_moveE
	.align		8
        /*0048*/ 	.dword	_ZN39_INTERNAL_02616a32_4_k_cu_2a7bf4c8_45414cute7productE
	.align		8
        /*0050*/ 	.dword	_ZN39_INTERNAL_02616a32_4_k_cu_2a7bf4c8_45414cute1_E


//--------------------- .text._ZN7cutlass13device_kernelINS_4gemm6kernel13GemmUniversalIN4cute5tupleIJiiiiEEENS1_10collective13CollectiveMmaINS1_37MainloopSm90TmaGmmaWarpSpecializedFP8ILi4ENS5_IJNS4_1CILi1EEENSA_ILi2EEESB_EEENS1_35KernelTmaWarpSpecializedCooperativeEEENS5_IJNSA_ILi256EEENSA_ILi128EEENSA_ILi32EEEEEENS_12float_e4m3_tENS5_IJlSB_lEEESK_SL_NS4_8TiledMMAINS4_8MMA_AtomIJNS4_4SM904GMMA31MMA_64x128x32_F32E4M3E4M3_SS_TNILNSP_7ScaleInE1ELSR_1EEEEEENS4_6LayoutINS5_IJSC_SB_SB_EEENS5_IJSB_NSA_ILi0EEESW_EEEEENS5_IJNS4_10UnderscoreESZ_SZ_EEEEENS4_23SM90_TMA_LOAD_MULTICASTENS4_14ComposedLayoutINS4_7SwizzleILi1ELi4ELi3EEENS4_18smem_ptr_flag_bitsILi8EEENSU_INS5_IJNSA_ILi8EEESI_EEENS5_IJSI_SB_EEEEEEEvNS4_8identityENS4_13SM90_TMA_LOADES1C_vS1D_EENS_8epilogue10collective6detail29Sm90TmaWarpSpecializedAdapterINS1H_15DefaultEpilogueISK_SL_SL_NS1G_6thread17LinearCombinationISK_Li1EffLNS1L_9ScaleType4KindE0ELNS_15FloatRoundStyleE2ESK_EENS1_15EpilogueDefaultEEEEEvvEEEEvNT_6ParamsE --------------------------
	.section	.text._ZN7cutlass13device_kernelINS_4gemm6kernel13GemmUniversalIN4cute5tupleIJiiiiEEENS1_10collective13CollectiveMmaINS1_37MainloopSm90TmaGmmaWarpSpecializedFP8ILi4ENS5_IJNS4_1CILi1EEENSA_ILi2EEESB_EEENS1_35KernelTmaWarpSpecializedCooperativeEEENS5_IJNSA_ILi256EEENSA_ILi128EEENSA_ILi32EEEEEENS_12float_e4m3_tENS5_IJlSB_lEEESK_SL_NS4_8TiledMMAINS4_8MMA_AtomIJNS4_4SM904GMMA31MMA_64x128x32_F32E4M3E4M3_SS_TNILNSP_7ScaleInE1ELSR_1EEEEEENS4_6LayoutINS5_IJSC_SB_SB_EEENS5_IJSB_NSA_ILi0EEESW_EEEEENS5_IJNS4_10UnderscoreESZ_SZ_EEEEENS4_23SM90_TMA_LOAD_MULTICASTENS4_14ComposedLayoutINS4_7SwizzleILi1ELi4ELi3EEENS4_18smem_ptr_flag_bitsILi8EEENSU_INS5_IJNSA_ILi8EEESI_EEENS5_IJSI_SB_EEEEEEEvNS4_8identityENS4_13SM90_TMA_LOADES1C_vS1D_EENS_8epilogue10collective6detail29Sm90TmaWarpSpecializedAdapterINS1H_15DefaultEpilogueISK_SL_SL_NS1G_6thread17LinearCombinationISK_Li1EffLNS1L_9ScaleType4KindE0ELNS_15FloatRoundStyleE2ESK_EENS1_15EpilogueDefaultEEEEEvvEEEEvNT_6ParamsE,"ax",@progbits
	.align	128
.text._ZN7cutlass13device_kernelINS_4gemm6kernel13GemmUniversalIN4cute5tupleIJiiiiEEENS1_10collective13CollectiveMmaINS1_37MainloopSm90TmaGmmaWarpSpecializedFP8ILi4ENS5_IJNS4_1CILi1EEENSA_ILi2EEESB_EEENS1_35KernelTmaWarpSpecializedCooperativeEEENS5_IJNSA_ILi256EEENSA_ILi128EEENSA_ILi32EEEEEENS_12float_e4m3_tENS5_IJlSB_lEEESK_SL_NS4_8TiledMMAINS4_8MMA_AtomIJNS4_4SM904GMMA31MMA_64x128x32_F32E4M3E4M3_SS_TNILNSP_7ScaleInE1ELSR_1EEEEEENS4_6LayoutINS5_IJSC_SB_SB_EEENS5_IJSB_NSA_ILi0EEESW_EEEEENS5_IJNS4_10UnderscoreESZ_SZ_EEEEENS4_23SM90_TMA_LOAD_MULTICASTENS4_14ComposedLayoutINS4_7SwizzleILi1ELi4ELi3EEENS4_18smem_ptr_flag_bitsILi8EEENSU_INS5_IJNSA_ILi8EEESI_EEENS5_IJSI_SB_EEEEEEEvNS4_8identityENS4_13SM90_TMA_LOADES1C_vS1D_EENS_8epilogue10collective6detail29Sm90TmaWarpSpecializedAdapterINS1H_15DefaultEpilogueISK_SL_SL_NS1G_6thread17LinearCombinationISK_Li1EffLNS1L_9ScaleType4KindE0ELNS_15FloatRoundStyleE2ESK_EENS1_15EpilogueDefaultEEEEEvvEEEEvNT_6ParamsE:
        .type           _ZN7cutlass13device_kernelINS_4gemm6kernel13GemmUniversalIN4cute5tupleIJiiiiEEENS1_10collective13CollectiveMmaINS1_37MainloopSm90TmaGmmaWarpSpecializedFP8ILi4ENS5_IJNS4_1CILi1EEENSA_ILi2EEESB_EEENS1_35KernelTmaWarpSpecializedCooperativeEEENS5_IJNSA_ILi256EEENSA_ILi128EEENSA_ILi32EEEEEENS_12float_e4m3_tENS5_IJlSB_lEEESK_SL_NS4_8TiledMMAINS4_8MMA_AtomIJNS4_4SM904GMMA31MMA_64x128x32_F32E4M3E4M3_SS_TNILNSP_7ScaleInE1ELSR_1EEEEEENS4_6LayoutINS5_IJSC_SB_SB_EEENS5_IJSB_NSA_ILi0EEESW_EEEEENS5_IJNS4_10UnderscoreESZ_SZ_EEEEENS4_23SM90_TMA_LOAD_MULTICASTENS4_14ComposedLayoutINS4_7SwizzleILi1ELi4ELi3EEENS4_18smem_ptr_flag_bitsILi8EEENSU_INS5_IJNSA_ILi8EEESI_EEENS5_IJSI_SB_EEEEEEEvNS4_8identityENS4_13SM90_TMA_LOADES1C_vS1D_EENS_8epilogue10collective6detail29Sm90TmaWarpSpecializedAdapterINS1H_15DefaultEpilogueISK_SL_SL_NS1G_6thread17LinearCombinationISK_Li1EffLNS1L_9ScaleType4KindE0ELNS_15FloatRoundStyleE2ESK_EENS1_15EpilogueDefaultEEEEEvvEEEEvNT_6ParamsE,@function
        .size           _ZN7cutlass13device_kernelINS_4gemm6kernel13GemmUniversalIN4cute5tupleIJiiiiEEENS1_10collective13CollectiveMmaINS1_37MainloopSm90TmaGmmaWarpSpecializedFP8ILi4ENS5_IJNS4_1CILi1EEENSA_ILi2EEESB_EEENS1_35KernelTmaWarpSpecializedCooperativeEEENS5_IJNSA_ILi256EEENSA_ILi128EEENSA_ILi32EEEEEENS_12float_e4m3_tENS5_IJlSB_lEEESK_SL_NS4_8TiledMMAINS4_8MMA_AtomIJNS4_4SM904GMMA31MMA_64x128x32_F32E4M3E4M3_SS_TNILNSP_7ScaleInE1ELSR_1EEEEEENS4_6LayoutINS5_IJSC_SB_SB_EEENS5_IJSB_NSA_ILi0EEESW_EEEEENS5_IJNS4_10UnderscoreESZ_SZ_EEEEENS4_23SM90_TMA_LOAD_MULTICASTENS4_14ComposedLayoutINS4_7SwizzleILi1ELi4ELi3EEENS4_18smem_ptr_flag_bitsILi8EEENSU_INS5_IJNSA_ILi8EEESI_EEENS5_IJSI_SB_EEEEEEEvNS4_8identityENS4_13SM90_TMA_LOADES1C_vS1D_EENS_8epilogue10collective6detail29Sm90TmaWarpSpecializedAdapterINS1H_15DefaultEpilogueISK_SL_SL_NS1G_6thread17LinearCombinationISK_Li1EffLNS1L_9ScaleType4KindE0ELNS_15FloatRoundStyleE2ESK_EENS1_15EpilogueDefaultEEEEEvvEEEEvNT_6ParamsE,(.L_x_332 - _ZN7cutlass13device_kernelINS_4gemm6kernel13GemmUniversalIN4cute5tupleIJiiiiEEENS1_10collective13CollectiveMmaINS1_37MainloopSm90TmaGmmaWarpSpecializedFP8ILi4ENS5_IJNS4_1CILi1EEENSA_ILi2EEESB_EEENS1_35KernelTmaWarpSpecializedCooperativeEEENS5_IJNSA_ILi256EEENSA_ILi128EEENSA_ILi32EEEEEENS_12float_e4m3_tENS5_IJlSB_lEEESK_SL_NS4_8TiledMMAINS4_8MMA_AtomIJNS4_4SM904GMMA31MMA_64x128x32_F32E4M3E4M3_SS_TNILNSP_7ScaleInE1ELSR_1EEEEEENS4_6LayoutINS5_IJSC_SB_SB_EEENS5_IJSB_NSA_ILi0EEESW_EEEEENS5_IJNS4_10UnderscoreESZ_SZ_EEEEENS4_23SM90_TMA_LOAD_MULTICASTENS4_14ComposedLayoutINS4_7SwizzleILi1ELi4ELi3EEENS4_18smem_ptr_flag_bitsILi8EEENSU_INS5_IJNSA_ILi8EEESI_EEENS5_IJSI_SB_EEEEEEEvNS4_8identityENS4_13SM90_TMA_LOADES1C_vS1D_EENS_8epilogue10collective6detail29Sm90TmaWarpSpecializedAdapterINS1H_15DefaultEpilogueISK_SL_SL_NS1G_6thread17LinearCombinationISK_Li1EffLNS1L_9ScaleType4KindE0ELNS_15FloatRoundStyleE2ESK_EENS1_15EpilogueDefaultEEEEEvvEEEEvNT_6ParamsE)
        .other          _ZN7cutlass13device_kernelINS_4gemm6kernel13GemmUniversalIN4cute5tupleIJiiiiEEENS1_10collective13CollectiveMmaINS1_37MainloopSm90TmaGmmaWarpSpecializedFP8ILi4ENS5_IJNS4_1CILi1EEENSA_ILi2EEESB_EEENS1_35KernelTmaWarpSpecializedCooperativeEEENS5_IJNSA_ILi256EEENSA_ILi128EEENSA_ILi32EEEEEENS_12float_e4m3_tENS5_IJlSB_lEEESK_SL_NS4_8TiledMMAINS4_8MMA_AtomIJNS4_4SM904GMMA31MMA_64x128x32_F32E4M3E4M3_SS_TNILNSP_7ScaleInE1ELSR_1EEEEEENS4_6LayoutINS5_IJSC_SB_SB_EEENS5_IJSB_NSA_ILi0EEESW_EEEEENS5_IJNS4_10UnderscoreESZ_SZ_EEEEENS4_23SM90_TMA_LOAD_MULTICASTENS4_14ComposedLayoutINS4_7SwizzleILi1ELi4ELi3EEENS4_18smem_ptr_flag_bitsILi8EEENSU_INS5_IJNSA_ILi8EEESI_EEENS5_IJSI_SB_EEEEEEEvNS4_8identityENS4_13SM90_TMA_LOADES1C_vS1D_EENS_8epilogue10collective6detail29Sm90TmaWarpSpecializedAdapterINS1H_15DefaultEpilogueISK_SL_SL_NS1G_6thread17LinearCombinationISK_Li1EffLNS1L_9ScaleType4KindE0ELNS_15FloatRoundStyleE2ESK_EENS1_15EpilogueDefaultEEEEEvvEEEEvNT_6ParamsE,@"STO_CUDA_ENTRY STV_DEFAULT"
_ZN7cutlass13device_kernelINS_4gemm6kernel13GemmUniversalIN4cute5tupleIJiiiiEEENS1_10collective13CollectiveMmaINS1_37MainloopSm90TmaGmmaWarpSpecializedFP8ILi4ENS5_IJNS4_1CILi1EEENSA_ILi2EEESB_EEENS1_35KernelTmaWarpSpecializedCooperativeEEENS5_IJNSA_ILi256EEENSA_ILi128EEENSA_ILi32EEEEEENS_12float_e4m3_tENS5_IJlSB_lEEESK_SL_NS4_8TiledMMAINS4_8MMA_AtomIJNS4_4SM904GMMA31MMA_64x128x32_F32E4M3E4M3_SS_TNILNSP_7ScaleInE1ELSR_1EEEEEENS4_6LayoutINS5_IJSC_SB_SB_EEENS5_IJSB_NSA_ILi0EEESW_EEEEENS5_IJNS4_10UnderscoreESZ_SZ_EEEEENS4_23SM90_TMA_LOAD_MULTICASTENS4_14ComposedLayoutINS4_7SwizzleILi1ELi4ELi3EEENS4_18smem_ptr_flag_bitsILi8EEENSU_INS5_IJNSA_ILi8EEESI_EEENS5_IJSI_SB_EEEEEEEvNS4_8identityENS4_13SM90_TMA_LOADES1C_vS1D_EENS_8epilogue10collective6detail29Sm90TmaWarpSpecializedAdapterINS1H_15DefaultEpilogueISK_SL_SL_NS1G_6thread17LinearCombinationISK_Li1EffLNS1L_9ScaleType4KindE0ELNS_15FloatRoundStyleE2ESK_EENS1_15EpilogueDefaultEEEEEvvEEEEvNT_6ParamsE:
[----:B------:R-:W0:Y:S02]  /*0000*/  LDC R1, c[0x0][0x28] ;  /* 0x00000a00ff017b82 */ /* 0x000e240000000800 */
[----:B0-----:R-:W-:Y:S01]  /*0010*/  VIADD R1, R1, 0xffffff00 ;  /* 0xffffff0001017836 */ /* 0x001fe20000000000 */
[----:B------:R-:W0:Y:S01]  /*0020*/  S2R R5, SR_TID.X ;  /* 0x0000000000057919 */ /* 0x000e220000002100 */
[----:B------:R-:W-:Y:S01]  /*0030*/  ELECT P0, URZ, PT ;  /* 0x00000000003f782f */ /* 0x000fe20003800000 */
[----:B------:R-:W-:Y:S01]  /*0040*/  BSSY B0, `(.L_x_0) ;  /* 0x0000015000007945 */ /* 0x000fe20003800000 */
[--C-:B0-----:R-:W-:Y:S02]  /*0050*/  SHF.R.U32.HI R0, RZ, 0x5, R5.reuse ;  /* 0x00000005ff007819 */ /* 0x101fe40000011605 */
[----:B------:R-:W-:-:S03]  /*0060*/  SHF.R.U32.HI R2, RZ, 0x7, R5 ;  /* 0x00000007ff027819 */ /* 0x000fc60000011605 */
[----:B------:R-:W0:Y:S04]  /*0070*/  SHFL.IDX PT, R3, R0, RZ, 0x1f ;  /* 0x00001fff00037589 */ /* 0x000e2800000e0000 */
[----:B------:R-:W1:Y:S01]  /*0080*/  SHFL.IDX PT, R2, R2, RZ, 0x1f ;  /* 0x00001fff02027589 */ /* 0x000e6200000e0000 */
[----:B0-----:R-:W-:Y:S02]  /*0090*/  R2UR UR4, R3 ;  /* 0x00000000030472ca */ /* 0x001fe400000e0000 */
[----:B-1----:R-:W-:-:S11]  /*00a0*/  R2UR UR6, R2 ;  /* 0x00000000020672ca */ /* 0x002fd600000e0000 */
[----:B------:R-:W-:Y:S02]  /*00b0*/  USHF.R.S32.HI UR5, URZ, 0x1f, UR4 ;  /* 0x0000001f3f057899 */ /* 0x000fe40008011404 */
[----:B------:R-:W-:Y:S02]  /*00c0*/  ISETP.NE.OR P0, PT, RZ, UR4, !P0 ;  /* 0x00000004ff007c0c */ /* 0x000fe4000c705670 */
[----:B------:R-:W-:-:S04]  /*00d0*/  ULEA.HI UR5, UR5, UR4, URZ, 0x2 ;  /* 0x0000000405057291 */ /* 0x000fc8000f8f103f */
[----:B------:R-:W-:-:S04]  /*00e0*/  ULOP3.LUT UR5, UR5, 0xfffffffc, URZ, 0xc0, !UPT ;  /* 0xfffffffc05057892 */ /* 0x000fc8000f8ec03f */
[----:B------:R-:W-:-:S03]  /*00f0*/  UIADD3 UR8, UR4, -UR5, URZ ;  /* 0x8000000504087290 */ /* 0x000fc6000fffe03f */
[----:B------:R-:W-:Y:S09]  /*0100*/  @P0 BRA `(.L_x_1) ;  /* 0x0000000000200947 */ /* 0x000ff20003800000 */
[----:B------:R-:W-:Y:S02]  /*0110*/  ULDC.64 UR4, c[0x0][0x198] ;  /* 0x0000660000047ab9 */ /* 0x000fe40000000a00 */
[----:B------:R-:W-:Y:S02]  /*0120*/  UIADD3 UR10, UP0, UR4, 0xf0, URZ ;  /* 0x000000f0040a7890 */ /* 0x000fe4000ff1e03f */
[----:B------:R-:W-:Y:S02]  /*0130*/  UIADD3 UR4, UP1, UR4, 0x1f0, URZ ;  /* 0x000001f004047890 */ /* 0x000fe4000ff3e03f */
[----:B------:R-:W-:Y:S02]  /*0140*/  UIADD3.X UR11, URZ, UR5, URZ, UP0, !UPT ;  /* 0x000000053f0b7290 */ /* 0x000fe400087fe43f */
[----:B------:R-:W-:-:S07]  /*0150*/  UIADD3.X UR5, URZ, UR5, URZ, UP1, !UPT ;  /* 0x000000053f057290 */ /* 0x000fce0008ffe43f */
[----:B------:R0:W-:Y:S02]  /*0160*/  UTMACCTL.PF [UR10] ;  /* 0x000000000a0079b9 */ /* 0x0001e40008040000 */
[----:B------:R0:W-:Y:S02]  /*0170*/  UTMACCTL.PF [UR4] ;  /* 0x00000000040079b9 */ /* 0x0001e40008040000 */
[----:B0-----:R-:W-:Y:S01]  /*0180*/  NOP ;  /* 0x0000000000007918 */ /* 0x001fe20000000000 */
.L_x_1:
[----:B------:R-:W-:Y:S05]  /*0190*/  BSYNC B0 ;  /* 0x0000000000007941 */ /* 0x000fea0003800000 */
.L_x_0:
[----:B------:R-:W0:Y:S01]  /*01a0*/  SHFL.IDX PT, R3, R0, RZ, 0x1f ;  /* 0x00001fff00037589 */ /* 0x000e2200000e0000 */
[----:B------:R-:W-:Y:S01]  /*01b0*/  UISETP.NE.AND UP0, UPT, UR8, 0x3, UPT ;  /* 0x000000030800788c */ /* 0x000fe2000bf05270 */
[----:B------:R-:W-:Y:S01]  /*01c0*/  ISETP.NE.AND P2, PT, RZ, UR6, PT ;  /* 0x00000006ff007c0c */ /* 0x000fe2000bf45270 */
[----:B------:R-:W-:Y:S02]  /*01d0*/  UIADD3 UR10, UR6, -0x1, URZ ;  /* 0xffffffff060a7890 */ /* 0x000fe4000fffe03f */
[----:B------:R-:W-:Y:S02]  /*01e0*/  UISETP.EQ.OR UP0, UPT, UR8, URZ, !UP0 ;  /* 0x0000003f0800728c */ /* 0x000fe4000c702670 */
[----:B------:R-:W-:Y:S02]  /*01f0*/  UISETP.GE.U32.AND UP1, UPT, UR10, 0x2, UPT ;  /* 0x000000020a00788c */ /* 0x000fe4000bf26070 */
[----:B------:R-:W-:-:S04]  /*0200*/  UISETP.EQ.AND UP0, UPT, UR6, URZ, UP0 ;  /* 0x0000003f0600728c */ /* 0x000fc80008702270 */
[----:B------:R-:W-:-:S04]  /*0210*/  USEL UR13, URZ, 0x1, !UP0 ;  /* 0x000000013f0d7887 */ /* 0x000fc8000c000000 */
[----:B------:R-:W-:Y:S01]  /*0220*/  USEL UR13, UR13, 0x2, UP1 ;  /* 0x000000020d0d7887 */ /* 0x000fe20008800000 */
[----:B0-----:R-:W-:-:S13]  /*0230*/  ISETP.NE.AND P0, PT, R3, RZ, PT ;  /* 0x000000ff0300720c */ /* 0x001fda0003f05270 */
[----:B------:R-:W-:Y:S05]  /*0240*/  @P0 BRA `(.L_x_2) ;  /* 0x0000000000580947 */ /* 0x000fea0003800000 */
[----:B------:R-:W0:Y:S01]  /*0250*/  S2UR UR9, SR_CgaCtaId ;  /* 0x00000000000979c3 */ /* 0x000e220000008800 */
[----:B------:R-:W-:Y:S01]  /*0260*/  UMOV UR4, 0x400 ;  /* 0x0000040000047882 */ /* 0x000fe20000000000 */
[----:B------:R-:W-:Y:S01]  /*0270*/  UMOV UR5, 0x1 ;  /* 0x0000000100057882 */ /* 0x000fe20000000000 */
[----:B------:R-:W-:Y:S01]  /*0280*/  UMOV UR6, 0x4 ;  /* 0x0000000400067882 */ /* 0x000fe20000000000 */
[----:B------:R-:W-:Y:S01]  /*0290*/  ELECT P0, URZ, PT ;  /* 0x00000000003f782f */ /* 0x000fe20003800000 */
[----:B------:R-:W-:-:S04]  /*02a0*/  UIADD3 UR6, -UR6, 0x100000, URZ ;  /* 0x0010000006067890 */ /* 0x000fc8000fffe13f */
[----:B------:R-:W-:Y:S02]  /*02b0*/  USHF.L.U32 UR7, UR6, 0xb, URZ ;  /* 0x0000000b06077899 */ /* 0x000fe4000800063f */
[----:B------:R-:W-:Y:S02]  /*02c0*/  USHF.L.U32 UR6, UR6, 0x1, URZ ;  /* 0x0000000106067899 */ /* 0x000fe4000800063f */
[----:B0-----:R-:W-:Y:S02]  /*02d0*/  ULEA UR9, UR9, UR4, 0x18 ;  /* 0x0000000409097291 */ /* 0x001fe4000f8ec03f */
[----:B------:R-:W-:-:S04]  /*02e0*/  UIADD3 UR4, -UR5, 0x100000, URZ ;  /* 0x0010000005047890 */ /* 0x000fc8000fffe13f */
[----:B------:R-:W-:Y:S02]  /*02f0*/  USHF.L.U32 UR5, UR4, 0xb, URZ ;  /* 0x0000000b04057899 */ /* 0x000fe4000800063f */
[----:B------:R-:W-:Y:S01]  /*0300*/  USHF.L.U32 UR4, UR4, 0x1, URZ ;  /* 0x0000000104047899 */ /* 0x000fe2000800063f */
[----:B------:R-:W0:Y:S11]  /*0310*/  FENCE.VIEW.ASYNC.S ;  /* 0x00000000000073c6 */ /* 0x000e360000000000 */
[----:B0-----:R0:W1:Y:S01]  /*0320*/  SYNCS.EXCH.64 URZ, [UR9], UR4 ;  /* 0x00000004093f75b2 */ /* 0x0010620008000100 */
[----:B------:R0:W2:Y:S01]  /*0330*/  SYNCS.EXCH.64 URZ, [UR9+0x20], UR6 ;  /* 0x00002006093f75b2 */ /* 0x0000a20008000100 */
[----:B------:R0:W3:Y:S01]  /*0340*/  SYNCS.EXCH.64 URZ, [UR9+0x8], UR4 ;  /* 0x00000804093f75b2 */ /* 0x0000e20008000100 */
[----:B------:R0:W4:Y:S01]  /*0350*/  SYNCS.EXCH.64 URZ, [UR9+0x28], UR6 ;  /* 0x00002806093f75b2 */ /* 0x0001220008000100 */
[----:B------:R0:W0:Y:S01]  /*0360*/  SYNCS.EXCH.64 URZ, [UR9+0x10], UR4 ;  /* 0x00001004093f75b2 */ /* 0x0000220008000100 */
[----:B------:R0:W0:Y:S01]  /*0370*/  SYNCS.EXCH.64 URZ, [UR9+0x30], UR6 ;  /* 0x00003006093f75b2 */ /* 0x0000220008000100 */
[----:B------:R0:W0:Y:S01]  /*0380*/  SYNCS.EXCH.64 URZ, [UR9+0x18], UR4 ;  /* 0x00001804093f75b2 */ /* 0x0000220008000100 */
[----:B------:R0:W0:Y:S01]  /*0390*/  SYNCS.EXCH.64 URZ, [UR9+0x38], UR6 ;  /* 0x00003806093f75b2 */ /* 0x0000220008000100 */
[----:B------:R-:W-:Y:S01]  /*03a0*/  NOP ;  /* 0x0000000000007918 */ /* 0x000fe20000000000 */
.L_x_2:
[----:B------:R-:W-:Y:S01]  /*03b0*/  SHF.R.S32.HI R4, RZ, 0x1f, R5 ;  /* 0x0000001fff047819 */ /* 0x000fe20000011405 */
[----:B------:R-:W5:Y:S01]  /*03c0*/  SHFL.IDX PT, R0, R0, RZ, 0x1f ;  /* 0x00001fff00007589 */ /* 0x000f6200000e0000 */
[----:B------:R-:W-:Y:S01]  /*03d0*/  ELECT P0, URZ, PT ;  /* 0x00000000003f782f */ /* 0x000fe20003800000 */
[----:B0-----:R-:W0:Y:S01]  /*03e0*/  S2UR UR9, SR_CTAID.X ;  /* 0x00000000000979c3 */ /* 0x001e220000002500 */
[----:B------:R-:W-:Y:S01]  /*03f0*/  LEA.HI R4, R4, R5, RZ, 0x7 ;  /* 0x0000000504047211 */ /* 0x000fe200078f38ff */
[----:B------:R-:W1:Y:S01]  /*0400*/  S2R R2, SR_CTAID.Y ;  /* 0x0000000000027919 */ /* 0x000e620000002600 */
[----:B------:R-:W-:Y:S01]  /*0410*/  SHF.R.S32.HI R6, RZ, 0x1f, R3 ;  /* 0x0000001fff067819 */ /* 0x000fe20000011403 */
[----:B------:R-:W-:Y:S01]  /*0420*/  ULDC UR4, c[0x0][0x154] ;  /* 0x0000550000047ab9 */ /* 0x000fe20000000800 */
[----:B------:R-:W-:Y:S01]  /*0430*/  LOP3.LUT R4, R4, 0xffffff80, RZ, 0xc0, !PT ;  /* 0xffffff8004047812 */ /* 0x000fe200078ec0ff */
[----:B------:R-:W-:Y:S01]  /*0440*/  NOP ;  /* 0x0000000000007918 */ /* 0x000fe20000000000 */
[----:B------:R-:W-:Y:S01]  /*0450*/  LEA.HI R6, R6, R3, RZ, 0x2 ;  /* 0x0000000306067211 */ /* 0x000fe200078f10ff */
[----:B------:R-:W2:Y:S01]  /*0460*/  LDC R11, c[0x0][0x148] ;  /* 0x00005200ff0b7b82 */ /* 0x000ea20000000800 */
[----:B------:R-:W-:Y:S01]  /*0470*/  NOP ;  /* 0x0000000000007918 */ /* 0x000fe20000000000 */
[----:B------:R-:W-:Y:S01]  /*0480*/  IMAD.IADD R4, R5, 0x1, -R4 ;  /* 0x0000000105047824 */ /* 0x000fe200078e0a04 */
[----:B------:R-:W-:-:S04]  /*0490*/  LOP3.LUT R6, R6, 0x3ffffffc, RZ, 0xc0, !PT ;  /* 0x3ffffffc06067812 */ /* 0x000fc800078ec0ff */
[----:B------:R-:W-:Y:S01]  /*04a0*/  SHF.R.S32.HI R5, RZ, 0x1f, R4 ;  /* 0x0000001fff057819 */ /* 0x000fe20000011404 */
[----:B------:R-:W-:Y:S01]  /*04b0*/  IMAD.IADD R6, R3, 0x1, -R6 ;  /* 0x0000000103067824 */ /* 0x000fe200078e0a06 */
[----:B------:R-:W3:Y:S02]  /*04c0*/  LDC R8, c[0x0][0x144] ;  /* 0x00005100ff087b82 */ /* 0x000ee40000000800 */
[----:B------:R-:W-:Y:S02]  /*04d0*/  LEA.HI R5, R5, R4, RZ, 0x3 ;  /* 0x0000000405057211 */ /* 0x000fe400078f18ff */
[----:B-----5:R-:W-:Y:S02]  /*04e0*/  ISETP.NE.OR P0, PT, R0, RZ, !P0 ;  /* 0x000000ff0000720c */ /* 0x020fe40004705670 */
[--C-:B------:R-:W-:Y:S02]  /*04f0*/  SHF.R.S32.HI R0, RZ, 0x3, R5.reuse ;  /* 0x00000003ff007819 */ /* 0x100fe40000011405 */
[----:B------:R-:W-:-:S04]  /*0500*/  SHF.R.S32.HI R5, RZ, 0x1f, R5 ;  /* 0x0000001fff057819 */ /* 0x000fc80000011405 */
[----:B------:R-:W-:-:S04]  /*0510*/  LEA.HI R5, R5, R0, RZ, 0x2 ;  /* 0x0000000005057211 */ /* 0x000fc800078f10ff */
[----:B------:R-:W-:Y:S01]  /*0520*/  LOP3.LUT R5, R5, 0xfffffffc, RZ, 0xc0, !PT ;  /* 0xfffffffc05057812 */ /* 0x000fe200078ec0ff */
[----:B------:R-:W-:Y:S01]  /*0530*/  VOTEU.ALL UP0, P0 ;  /* 0x00000000003f7886 */ /* 0x000fe20000000000 */
[----:B-1----:R-:W-:Y:S01]  /*0540*/  I2FP.F32.U32 R7, R2 ;  /* 0x0000000200077245 */ /* 0x002fe20000201000 */
[----:B------:R-:W-:Y:S02]  /*0550*/  VOTEU.ALL UP1, P0 ;  /* 0x00000000003f7886 */ /* 0x000fe40000020000 */
[----:B------:R-:W-:Y:S01]  /*0560*/  IMAD.IADD R5, R0, 0x1, -R5 ;  /* 0x0000000100057824 */ /* 0x000fe200078e0a05 */
[----:B------:R-:W1:Y:S01]  /*0570*/  @!UP0 S2UR UR7, SR_CgaCtaId ;  /* 0x00000000000789c3 */ /* 0x000e620000008800 */
[----:B0-----:R-:W-:Y:S01]  /*0580*/  I2FP.F32.U32 R0, UR9 ;  /* 0x0000000900007c45 */ /* 0x001fe20008201000 */
[----:B------:R-:W-:Y:S01]  /*0590*/  FMUL R9, R7, UR4 ;  /* 0x0000000407097c20 */ /* 0x000fe20008400000 */
[----:B------:R-:W-:Y:S01]  /*05a0*/  IMAD R5, R6, 0x4, R5 ;  /* 0x0000000406057824 */ /* 0x000fe200078e0205 */
[----:B------:R-:W-:Y:S01]  /*05b0*/  ULDC UR4, c[0x0][0x150] ;  /* 0x0000540000047ab9 */ /* 0x000fe20000000800 */
[----:B------:R-:W-:Y:S01]  /*05c0*/  @!UP0 UMOV UR6, 0x400 ;  /* 0x0000040000068882 */ /* 0x000fe20000000000 */
[----:B------:R-:W-:Y:S01]  /*05d0*/  FMUL R7, R0, UR4 ;  /* 0x0000000400077c20 */ /* 0x000fe20008400000 */
[----:B------:R-:W-:Y:S01]  /*05e0*/  IMAD.SHL.U32 R0, R5, 0x4, RZ ;  /* 0x0000000405007824 */ /* 0x000fe200078e00ff */
[----:B------:R-:W0:Y:S01]  /*05f0*/  LDC R6, c[0x0][0x140] ;  /* 0x00005000ff067b82 */ /* 0x000e220000000800 */
[----:B------:R-:W5:Y:S01]  /*0600*/  F2I.U32.TRUNC.NTZ R9, R9 ;  /* 0x0000000900097305 */ /* 0x000f62000020f000 */
[----:B------:R-:W-:-:S02]  /*0610*/  UMOV UR4, 0x20 ;  /* 0x0000002000047882 */ /* 0x000fc40000000000 */
[----:B------:R-:W-:Y:S01]  /*0620*/  LOP3.LUT R10, R5, 0xc, R0, 0x78, !PT ;  /* 0x0000000c050a7812 */ /* 0x000fe200078e7800 */
[----:B------:R-:W-:-:S04]  /*0630*/  @!UP0 UIADD3 UR4, -UR4, 0x100000, URZ ;  /* 0x0010000004048890 */ /* 0x000fc8000fffe13f */
[----:B------:R-:W-:Y:S02]  /*0640*/  @!UP0 USHF.L.U32 UR5, UR4, 0xb, URZ ;  /* 0x0000000b04058899 */ /* 0x000fe4000800063f */
[----:B------:R-:W-:Y:S01]  /*0650*/  @!UP0 USHF.L.U32 UR4, UR4, 0x1, URZ ;  /* 0x0000000104048899 */ /* 0x000fe2000800063f */
[----:B------:R-:W4:Y:S01]  /*0660*/  F2I.U32.TRUNC.NTZ R7, R7 ;  /* 0x0000000700077305 */ /* 0x000f22000020f000 */
[----:B------:R0:W-:Y:S01]  /*0670*/  STL [R1+0x78], R10 ;  /* 0x0000780a01007387 */ /* 0x0001e20000100800 */
[----:B-----5:R-:W-:Y:S01]  /*0680*/  IMAD.MOV R12, RZ, RZ, -R9 ;  /* 0x000000ffff0c7224 */ /* 0x020fe200078e0a09 */
[----:B-1----:R-:W-:Y:S01]  /*0690*/  @!UP0 ULEA UR6, UR7, UR6, 0x18 ;  /* 0x0000000607068291 */ /* 0x002fe2000f8ec03f */
[----:B------:R-:W-:Y:S02]  /*06a0*/  VOTEU.ALL UP0, P0 ;  /* 0x00000000003f7886 */ /* 0x000fe40000000000 */
[----:B--2---:R-:W-:Y:S01]  /*06b0*/  IMAD R5, R11, R12, R2 ;  /* 0x0000000c0b057224 */ /* 0x004fe200078e0202 */
[----:B------:R-:W-:-:S02]  /*06c0*/  LOP3.LUT P0, RZ, R4, 0x7, RZ, 0xc0, !PT ;  /* 0x0000000704ff7812 */ /* 0x000fc4000780c0ff */
[----:B0-----:R-:W-:Y:S01]  /*06d0*/  ISETP.EQ.U32.AND P3, PT, R6, 0x1, PT ;  /* 0x000000010600780c */ /* 0x001fe20003f62070 */
[----:B----4-:R-:W-:Y:S01]  /*06e0*/  IMAD.MOV R7, RZ, RZ, -R7 ;  /* 0x000000ffff077224 */ /* 0x010fe200078e0a07 */
[----:B------:R-:W-:Y:S02]  /*06f0*/  ISETP.NE.AND P1, PT, R5, R10, PT ;  /* 0x0000000a0500720c */ /* 0x000fe40003f25270 */
[----:B------:R-:W-:Y:S01]  /*0700*/  ISETP.LT.U32.AND P0, PT, R10, 0x2, !P0 ;  /* 0x000000020a00780c */ /* 0x000fe20004701070 */
[----:B---3--:R-:W-:Y:S01]  /*0710*/  IMAD R0, R8, R7, UR9 ;  /* 0x0000000908007e24 */ /* 0x008fe2000f8e0207 */
[----:B------:R-:W0:Y:S02]  /*0720*/  FENCE.VIEW.ASYNC.S ;  /* 0x00000000000073c6 */ /* 0x000e240000000000 */
[----:B0-----:R0:W1:Y:S02]  /*0730*/  @!UP0 SYNCS.EXCH.64 URZ, [UR6+0x50], UR4 ;  /* 0x00005004063f85b2 */ /* 0x0010640008000100 */
[----:B------:R-:W-:-:S04]  /*0740*/  ISETP.EQ.OR P1, PT, R0, RZ, !P1 ;  /* 0x000000ff0000720c */ /* 0x000fc80004f22670 */
[----:B------:R-:W-:Y:S01]  /*0750*/  PLOP3.LUT P0, PT, P0, P1, PT, 0x80, 0x0 ;  /* 0x000000000000781c */ /* 0x000fe20000703070 */
[----:B------:R0:W2:Y:S01]  /*0760*/  @!UP1 SYNCS.EXCH.64 URZ, [UR6+0x58], UR4 ;  /* 0x00005804063f95b2 */ /* 0x0000a20008000100 */
[----:B------:R-:W-:Y:S01]  /*0770*/  NOP ;  /* 0x0000000000007918 */ /* 0x000fe20000000000 */
[----:B------:R-:W-:Y:S10]  /*0780*/  @!P3 BRA `(.L_x_3) ;  /* 0x000000000008b947 */ /* 0x000ff40003800000 */
[----:B-12---:R-:W-:Y:S01]  /*0790*/  UCGABAR_ARV ;  /* 0x00000000000079c7 */ /* 0x006fe20008000000 */
[----:B------:R-:W-:Y:S05]  /*07a0*/  BRA `(.L_x_4) ;  /* 0x0000000000047947 */ /* 0x000fea0003800000 */
.L_x_3:
[----:B-12---:R-:W-:Y:S01]  /*07b0*/  NOP ;  /* 0x0000000000007918 */ /* 0x006fe20000000000 */
.L_x_4:
[----:B------:R-:W1:Y:S01]  /*07c0*/  LDC R3, c[0x0][0x65c] ;  /* 0x00019700ff037b82 */ /* 0x000e620000000800 */
[----:B------:R-:W-:Y:S02]  /*07d0*/  IMAD.U32 R4, RZ, RZ, UR9 ;  /* 0x00000009ff047e24 */ /* 0x000fe4000f8e00ff */
[----:B------:R-:W-:Y:S01]  /*07e0*/  IMAD.MOV.U32 R5, RZ, RZ, RZ ;  /* 0x000000ffff057224 */ /* 0x000fe200078e00ff */
[----:B-1----:R-:W-:-:S13]  /*07f0*/  ISETP.NE.AND P4, PT, R3, 0x1, PT ;  /* 0x000000010300780c */ /* 0x002fda0003f85270 */
[----:B------:R-:W1:Y:S01]  /*0800*/  @P4 LDC R7, c[0x0][0x10] ;  /* 0x00000400ff074b82 */ /* 0x000e620000000800 */
[----:B------:R-:W-:Y:S02]  /*0810*/  @P4 IMAD.MOV.U32 R3, RZ, RZ, RZ ;  /* 0x000000ffff034224 */ /* 0x000fe400078e00ff */
[----:B------:R-:W-:-:S05]  /*0820*/  @P4 IMAD.MOV.U32 R13, RZ, RZ, RZ ;  /* 0x000000ffff0d4224 */ /* 0x000fca00078e00ff */
[----:B------:R-:W2:Y:S01]  /*0830*/  @!P4 LDC R9, c[0x0][0xc] ;  /* 0x00000300ff09cb82 */ /* 0x000ea20000000800 */
[----:B-1----:R-:W-:-:S04]  /*0840*/  @P4 IMAD.WIDE.U32 R6, R7, UR9, R2 ;  /* 0x0000000907064c25 */ /* 0x002fc8000f8e0002 */
[----:B------:R-:W-:Y:S02]  /*0850*/  @P4 IMAD.MOV.U32 R19, RZ, RZ, R6 ;  /* 0x000000ffff134224 */ /* 0x000fe400078e0006 */
[----:B------:R-:W-:Y:S02]  /*0860*/  @P4 IMAD.IADD R23, R7, 0x1, R13 ;  /* 0x0000000107174824 */ /* 0x000fe400078e020d */
[----:B--2---:R-:W-:-:S04]  /*0870*/  @!P4 IMAD.WIDE.U32 R4, R2, R9, R4 ;  /* 0x000000090204c225 */ /* 0x004fc800078e0004 */
[----:B------:R-:W-:Y:S02]  /*0880*/  @!P4 IMAD.MOV.U32 R19, RZ, RZ, R4 ;  /* 0x000000ffff13c224 */ /* 0x000fe400078e0004 */
[----:B------:R-:W-:-:S03]  /*0890*/  @!P4 IMAD.MOV.U32 R23, RZ, RZ, R5 ;  /* 0x000000ffff17c224 */ /* 0x000fc600078e0005 */
[----:B------:R1:W-:Y:S04]  /*08a0*/  STL [R1+0x80], R19 ;  /* 0x0000801301007387 */ /* 0x0003e80000100800 */
[----:B------:R1:W-:Y:S01]  /*08b0*/  STL [R1+0x7c], R23 ;  /* 0x00007c1701007387 */ /* 0x0003e20000100800 */
[----:B------:R-:W-:Y:S05]  /*08c0*/  @!P3 BRA `(.L_x_5) ;  /* 0x00000000000cb947 */ /* 0x000fea0003800000 */
[----:B------:R-:W-:Y:S01]  /*08d0*/  UCGABAR_WAIT ;  /* 0x0000000000007dc7 */ /* 0x000fe20008000000 */
[----:B------:R-:W-:Y:S01]  /*08e0*/  CCTL.IVALL ;  /* 0x00000000ff00798f */ /* 0x000fe20002000000 */
[----:B------:R-:W-:Y:S05]  /*08f0*/  BRA `(.L_x_6) ;  /* 0x0000000000047947 */ /* 0x000fea0003800000 */
.L_x_5:
[----:B------:R-:W-:Y:S06]  /*0900*/  BAR.SYNC.DEFER_BLOCKING 0x0 ;  /* 0x0000000000007b1d */ /* 0x000fec0000010000 */
.L_x_6:
[----:B------:R-:W-:Y:S05]  /*0910*/  @!P2 BRA `(.L_x_7) ;  /* 0x000000e000d4a947 */ /* 0x000fea0003800000 */
[----:B------:R-:W-:-:S06]  /*0920*/  UISETP.GT.U32.AND UP0, UPT, UR10, 0x1, UPT ;  /* 0x000000010a00788c */ /* 0x000fcc000bf04070 */
[----:B------:R-:W-:-:S13]  /*0930*/  PLOP3.LUT P1, PT, PT, PT, UP0, 0x80, 0x0 ;  /* 0x000000000000781c */ /* 0x000fda0003f2f008 */
[----:B0-----:R-:W-:Y:S05]  /*0940*/  @P1 EXIT ;  /* 0x000000000000194d */ /* 0x001fea0003800000 */
[----:B------:R-:W-:Y:S01]  /*0950*/  IMAD.MOV.U32 R6, RZ, RZ, -0x1 ;  /* 0xffffffffff067424 */ /* 0x000fe200078e00ff */
[----:B------:R-:W-:Y:S01]  /*0960*/  ULDC.64 UR4, c[0x0][0x650] ;  /* 0x0001940000047ab9 */ /* 0x000fe20000000a00 */
[----:B------:R-:W-:Y:S01]  /*0970*/  IMAD.MOV.U32 R5, RZ, RZ, -0x1 ;  /* 0xffffffffff057424 */ /* 0x000fe200078e00ff */
[----:B------:R-:W-:Y:S01]  /*0980*/  ISETP.GE.U32.AND P1, PT, R19, UR4, PT ;  /* 0x0000000413007c0c */ /* 0x000fe2000bf26070 */
[----:B------:R-:W-:Y:S01]  /*0990*/  UMOV UR22, 0xffffffff ;  /* 0xffffffff00167882 */ /* 0x000fe20000000000 */
[----:B------:R0:W-:Y:S01]  /*09a0*/  STL [R1+0x88], R6 ;  /* 0x0000880601007387 */ /* 0x0001e20000100800 */
[----:B------:R-:W-:Y:S02]  /*09b0*/  PRMT R4, RZ, 0x7610, R4 ;  /* 0x00007610ff047816 */ /* 0x000fe40000000004 */
[----:B------:R-:W-:Y:S01]  /*09c0*/  ISETP.GE.U32.AND.EX P1, PT, R23, UR5, PT, P1 ;  /* 0x0000000517007c0c */ /* 0x000fe2000bf26110 */
[----:B------:R0:W-:-:S12]  /*09d0*/  STL [R1+0x84], R5 ;  /* 0x0000840501007387 */ /* 0x0001d80000100800 */
[----:B0-----:R-:W-:Y:S05]  /*09e0*/  @P1 BRA `(.L_x_8) ;  /* 0x0000000400381947 */ /* 0x001fea0003800000 */
[----:B------:R-:W0:Y:S01]  /*09f0*/  LDC.64 R14, c[0x0][0x628] ;  /* 0x00018a00ff0e7b82 */ /* 0x000e220000000a00 */
[----:B------:R-:W-:Y:S02]  /*0a00*/  IMAD.MOV.U32 R4, RZ, RZ, R19 ;  /* 0x000000ffff047224 */ /* 0x000fe400078e0013 */
[----:B------:R-:W-:-:S05]  /*0a10*/  IMAD.MOV.U32 R5, RZ, RZ, R23 ;  /* 0x000000ffff057224 */ /* 0x000fca00078e0017 */
[----:B------:R-:W2:Y:S08]  /*0a20*/  LDC R10, c[0x0][0x630] ;  /* 0x00018c00ff0a7b82 */ /* 0x000eb00000000800 */
[----:B------:R-:W3:Y:S01]  /*0a30*/  LDC.64 R16, c[0x0][0x620] ;  /* 0x00018800ff107b82 */ /* 0x000ee20000000a00 */
[----:B0-----:R-:W-:-:S04]  /*0a40*/  ISETP.NE.U32.AND P1, PT, R14, RZ, PT ;  /* 0x000000ff0e00720c */ /* 0x001fc80003f25070 */
[----:B------:R-:W-:-:S13]  /*0a50*/  ISETP.NE.AND.EX P1, PT, R15, RZ, PT, P1 ;  /* 0x000000ff0f00720c */ /* 0x000fda0003f25310 */
[----:B--23--:R-:W-:Y:S05]  /*0a60*/  @!P1 BRA `(.L_x_9) ;  /* 0x0000000000289947 */ /* 0x00cfea0003800000 */
[----:B------:R-:W0:Y:S02]  /*0a70*/  LDC R9, c[0x0][0x634] ;  /* 0x00018d00ff097b82 */ /* 0x000e240000000800 */
[----:B0-----:R-:W-:-:S05]  /*0a80*/  IADD3 R9, P1, R19, R9, RZ ;  /* 0x0000000913097210 */ /* 0x001fca0007f3e0ff */
[----:B------:R-:W-:-:S04]  /*0a90*/  IMAD.X R13, RZ, RZ, R23, P1 ;  /* 0x000000ffff0d7224 */ /* 0x000fc800008e0617 */
[----:B------:R-:W-:-:S04]  /*0aa0*/  IMAD.WIDE.U32 R4, R13, R14, RZ ;  /* 0x0000000e0d047225 */ /* 0x000fc800078e00ff */
[----:B------:R-:W-:-:S04]  /*0ab0*/  IMAD.WIDE.U32 R6, P1, R9, R15, R4 ;  /* 0x0000000f09067225 */ /* 0x000fc80007820004 */
[----:B------:R-:W-:-:S04]  /*0ac0*/  IMAD.WIDE.U32 R4, R9, R14, RZ ;  /* 0x0000000e09047225 */ /* 0x000fc800078e00ff */
[----:B------:R-:W-:Y:S01]  /*0ad0*/  IMAD.X R9, RZ, RZ, RZ, P1 ;  /* 0x000000ffff097224 */ /* 0x000fe200008e06ff */
[----:B------:R-:W-:Y:S01]  /*0ae0*/  IADD3 RZ, P1, R5, R6, RZ ;  /* 0x0000000605ff7210 */ /* 0x000fe20007f3e0ff */
[----:B------:R-:W-:-:S04]  /*0af0*/  IMAD.MOV.U32 R8, RZ, RZ, R7 ;  /* 0x000000ffff087224 */ /* 0x000fc800078e0007 */
[----:B------:R-:W-:-:S08]  /*0b00*/  IMAD.WIDE.U32.X R4, R13, R15, R8, P1 ;  /* 0x0000000f0d047225 */ /* 0x000fd000008e0408 */
.L_x_9:
[----:B------:R-:W0:Y:S01]  /*0b10*/  LDC.64 R20, c[0x0][0x640] ;  /* 0x00019000ff147b82 */ /* 0x000e220000000a00 */
[-C--:B------:R-:W-:Y:S01]  /*0b20*/  SHF.R.U64 R22, R4, R10.reuse, R5 ;  /* 0x0000000a04167219 */ /* 0x080fe20000001205 */
[----:B------:R-:W-:Y:S01]  /*0b30*/  IMAD.MOV.U32 R4, RZ, RZ, R19 ;  /* 0x000000ffff047224 */ /* 0x000fe200078e0013 */
[----:B------:R-:W-:Y:S01]  /*0b40*/  SHF.R.U32.HI R3, RZ, R10, R5 ;  /* 0x0000000aff037219 */ /* 0x000fe20000011605 */
[----:B------:R-:W-:Y:S01]  /*0b50*/  IMAD.MOV.U32 R5, RZ, RZ, R23 ;  /* 0x000000ffff057224 */ /* 0x000fe200078e0017 */
[----:B------:R-:W-:Y:S01]  /*0b60*/  IADD3 R7, P1, RZ, -R22, RZ ;  /* 0x80000016ff077210 */ /* 0x000fe20007f3e0ff */
[----:B-1----:R-:W-:Y:S02]  /*0b70*/  IMAD R23, R11, R12, R2 ;  /* 0x0000000c0b177224 */ /* 0x002fe400078e0202 */
[----:B------:R-:W1:Y:S01]  /*0b80*/  LDC R8, c[0x0][0x618] ;  /* 0x00018600ff087b82 */ /* 0x000e620000000800 */
[----:B------:R-:W-:Y:S02]  /*0b90*/  IMAD.MOV.U32 R11, RZ, RZ, 0x1 ;  /* 0x00000001ff0b7424 */ /* 0x000fe400078e00ff */
[----:B------:R-:W-:-:S02]  /*0ba0*/  IMAD.X R3, RZ, RZ, ~R3, P1 ;  /* 0x000000ffff037224 */ /* 0x000fc400008e0e03 */
[----:B------:R-:W-:-:S03]  /*0bb0*/  IMAD.WIDE.U32 R4, R7, R16, R4 ;  /* 0x0000001007047225 */ /* 0x000fc600078e0004 */
[----:B------:R-:W2:Y:S01]  /*0bc0*/  LDC R14, c[0x0][0x608] ;  /* 0x00018200ff0e7b82 */ /* 0x000ea20000000800 */
[----:B------:R-:W-:-:S04]  /*0bd0*/  IMAD R6, R3, R16, RZ ;  /* 0x0000001003067224 */ /* 0x000fc800078e02ff */
[----:B------:R-:W-:-:S03]  /*0be0*/  IMAD R3, R7, R17, R6 ;  /* 0x0000001107037224 */ /* 0x000fc600078e0206 */
[----:B------:R-:W3:Y:S01]  /*0bf0*/  LDC R18, c[0x0][0x658] ;  /* 0x00019600ff127b82 */ /* 0x000ee20000000800 */
[----:B------:R-:W-:Y:S01]  /*0c00*/  IMAD.IADD R3, R5, 0x1, R3 ;  /* 0x0000000105037824 */ /* 0x000fe200078e0203 */
[----:B0-----:R-:W-:Y:S01]  /*0c10*/  ISETP.NE.U32.AND P1, PT, R20, RZ, PT ;  /* 0x000000ff1400720c */ /* 0x001fe20003f25070 */
[----:B------:R-:W-:-:S03]  /*0c20*/  IMAD.MOV.U32 R5, RZ, RZ, -0x1 ;  /* 0xffffffffff057424 */ /* 0x000fc600078e00ff */
[----:B------:R-:W-:Y:S02]  /*0c30*/  ISETP.NE.AND.EX P1, PT, R21, RZ, PT, P1 ;  /* 0x000000ff1500720c */ /* 0x000fe40003f25310 */
[----:B------:R-:W0:Y:S01]  /*0c40*/  LDC R13, c[0x0][0x600] ;  /* 0x00018000ff0d7b82 */ /* 0x000e220000000800 */
[-CC-:B-1----:R-:W-:Y:S02]  /*0c50*/  SHF.R.U64 R10, R4, R8.reuse, R3.reuse ;  /* 0x00000008040a7219 */ /* 0x182fe40000001203 */
[----:B------:R-:W-:-:S05]  /*0c60*/  SHF.R.U32.HI R3, RZ, R8, R3 ;  /* 0x00000008ff037219 */ /* 0x000fca0000011603 */
[----:B------:R-:W1:Y:S01]  /*0c70*/  LDC R15, c[0x0][0x648] ;  /* 0x00019200ff0f7b82 */ /* 0x000e620000000800 */
[-CC-:B--2---:R-:W-:Y:S02]  /*0c80*/  SHF.R.U64 R19, R10, R14.reuse, R3.reuse ;  /* 0x0000000e0a137219 */ /* 0x184fe40000001203 */
[----:B------:R-:W-:-:S05]  /*0c90*/  SHF.R.U32.HI R3, RZ, R14, R3 ;  /* 0x0000000eff037219 */ /* 0x000fca0000011603 */
[----:B------:R-:W2:Y:S01]  /*0ca0*/  LDC R17, c[0x0][0x638] ;  /* 0x00018e00ff117b82 */ /* 0x000ea20000000800 */
[-C--:B---3--:R-:W-:Y:S02]  /*0cb0*/  SHF.L.U32 R2, R5, R18.reuse, RZ ;  /* 0x0000001205027219 */ /* 0x088fe400000006ff */
[--C-:B------:R-:W-:Y:S02]  /*0cc0*/  SHF.R.U64 R12, R19, R18, R3.reuse ;  /* 0x00000012130c7219 */ /* 0x100fe40000001203 */
[----:B------:R-:W-:Y:S02]  /*0cd0*/  LOP3.LUT R8, RZ, R2, RZ, 0x33, !PT ;  /* 0x00000002ff087212 */ /* 0x000fe400078e33ff */
[----:B------:R-:W-:Y:S01]  /*0ce0*/  SHF.R.U32.HI R3, RZ, R18, R3 ;  /* 0x00000012ff037219 */ /* 0x000fe20000011603 */
[----:B------:R-:W3:Y:S01]  /*0cf0*/  LDC R16, c[0x0][0x610] ;  /* 0x00018400ff107b82 */ /* 0x000ee20000000800 */
[----:B------:R-:W-:Y:S01]  /*0d00*/  IMAD.MOV.U32 R2, RZ, RZ, R12 ;  /* 0x000000ffff027224 */ /* 0x000fe200078e000c */
[----:B------:R-:W-:Y:S06]  /*0d10*/  @!P1 BRA `(.L_x_10) ;  /* 0x0000000000289947 */ /* 0x000fec0003800000 */
[----:B------:R-:W4:Y:S02]  /*0d20*/  LDC R7, c[0x0][0x64c] ;  /* 0x00019300ff077b82 */ /* 0x000f240000000800 */
[----:B----4-:R-:W-:-:S05]  /*0d30*/  IADD3 R7, P1, R12, R7, RZ ;  /* 0x000000070c077210 */ /* 0x010fca0007f3e0ff */
        /* <DEDUP_REMOVED lines=8> */
.L_x_10:
[----:B-1----:R-:W-:Y:S01]  /*0dc0*/  SHF.R.U64 R4, R2, R15, R3 ;  /* 0x0000000f02047219 */ /* 0x002fe20000001203 */
[----:B0-----:R-:W-:Y:S01]  /*0dd0*/  VIADD R5, R13, 0xffffffff ;  /* 0xffffffff0d057836 */ /* 0x001fe20000000000 */
[----:B------:R-:W-:Y:S02]  /*0de0*/  SHF.L.U32 R2, R11, R18, RZ ;  /* 0x000000120b027219 */ /* 0x000fe400000006ff */
[----:B------:R-:W-:Y:S01]  /*0df0*/  LOP3.LUT R3, R19, R8, RZ, 0xc0, !PT ;  /* 0x0000000813037212 */ /* 0x000fe200078ec0ff */
[----:B------:R-:W-:Y:S01]  /*0e00*/  IMAD.MOV R6, RZ, RZ, -R4 ;  /* 0x000000ffff067224 */ /* 0x000fe200078e0a04 */
[----:B------:R-:W-:Y:S02]  /*0e10*/  SEL R0, R0, R23, !P4 ;  /* 0x0000001700007207 */ /* 0x000fe40006000000 */
[----:B------:R-:W-:Y:S01]  /*0e20*/  LOP3.LUT R5, R10, R5, RZ, 0xc0, !PT ;  /* 0x000000050a057212 */ /* 0x000fe200078ec0ff */
[----:B------:R-:W-:Y:S01]  /*0e30*/  IMAD R3, R2, R4, R3 ;  /* 0x0000000402037224 */ /* 0x000fe200078e0203 */
[----:B------:R-:W-:Y:S01]  /*0e40*/  R2UR UR22, R22 ;  /* 0x00000000161672ca */ /* 0x000fe200000e0000 */
[----:B--2---:R-:W-:-:S02]  /*0e50*/  IMAD R2, R6, R17, R12 ;  /* 0x0000001106027224 */ /* 0x004fc400078e020c */
[----:B---3--:R-:W-:Y:S02]  /*0e60*/  IMAD R0, R3, R16, R0 ;  /* 0x0000001003007224 */ /* 0x008fe400078e0200 */
[----:B------:R-:W-:Y:S02]  /*0e70*/  IMAD R3, R2, R13, R5 ;  /* 0x0000000d02037224 */ /* 0x000fe400078e0205 */
[----:B------:R-:W-:-:S03]  /*0e80*/  IMAD.MOV.U32 R4, RZ, RZ, 0x1 ;  /* 0x00000001ff047424 */ /* 0x000fc600078e00ff */
[----:B------:R-:W-:Y:S02]  /*0e90*/  SEL R2, R3, R0, !P4 ;  /* 0x0000000003027207 */ /* 0x000fe40006000000 */
[----:B------:R-:W-:-:S03]  /*0ea0*/  SEL R0, R0, R3, !P4 ;  /* 0x0000000300007207 */ /* 0x000fc60006000000 */
[----:B------:R0:W-:Y:S04]  /*0eb0*/  STL [R1+0x84], R2 ;  /* 0x0000840201007387 */ /* 0x0001e80000100800 */
[----:B------:R0:W-:Y:S02]  /*0ec0*/  STL [R1+0x88], R0 ;  /* 0x0000880001007387 */ /* 0x0001e40000100800 */
.L_x_8:
[----:B------:R-:W-:-:S08]  /*0ed0*/  NOP ;  /* 0x0000000000007918 */ /* 0x000fd00000000000 */
[----:B------:R-:W2:Y:S02]  /*0ee0*/  USETMAXREG.TRY_ALLOC.CTAPOOL UP0, 0xe8 ;  /* 0x000000e8000079c8 */ /* 0x000ea40008000600 */
[----:B--2---:R-:W-:-:S13]  /*0ef0*/  PLOP3.LUT P1, PT, PT, PT, UP0, 0x80, 0x0 ;  /* 0x000000000000781c */ /* 0x004fda0003f2f008 */
[----:B------:R-:W-:Y:S05]  /*0f00*/  @!P1 BRA `(.L_x_8) ;  /* 0xfffffffc00f09947 */ /* 0x000fea000383ffff */
[----:B------:R-:W-:Y:S01]  /*0f10*/  ULDC.64 UR4, c[0x0][0x598] ;  /* 0x0001660000047ab9 */ /* 0x000fe20000000a00 */
[----:B------:R-:W-:Y:S01]  /*0f20*/  ULDC.64 UR16, c[0x0][0x208] ;  /* 0x0000820000107ab9 */ /* 0x000fe20000000a00 */
[----:B------:R-:W-:-:S04]  /*0f30*/  ISETP.NE.U32.AND P1, PT, RZ, UR4, PT ;  /* 0x00000004ff007c0c */ /* 0x000fc8000bf25070 */
[----:B------:R-:W-:-:S13]  /*0f40*/  ISETP.NE.AND.EX P1, PT, RZ, UR5, PT, P1 ;  /* 0x00000005ff007c0c */ /* 0x000fda000bf25310 */
[----:B------:R-:W-:Y:S05]  /*0f50*/  @!P1 BRA `(.L_x_11) ;  /* 0x0000000000209947 */ /* 0x000fea0003800000 */
[----:B0-----:R-:W0:Y:S02]  /*0f60*/  LDC.64 R2, c[0x0][0x598] ;  /* 0x00016600ff027b82 */ /* 0x001e240000000a00 */
[----:B0-----:R-:W2:Y:S02]  /*0f70*/  LDG.E.64 R2, desc[UR16][R2.64] ;  /* 0x0000001002027981 */ /* 0x001ea4000c1e1b00 */
[----:B--2---:R-:W-:-:S04]  /*0f80*/  ISETP.NE.U32.AND P1, PT, R2, RZ, PT ;  /* 0x000000ff0200720c */ /* 0x004fc80003f25070 */
[----:B------:R-:W-:-:S13]  /*0f90*/  ISETP.NE.AND.EX P1, PT, R3, RZ, PT, P1 ;  /* 0x000000ff0300720c */ /* 0x000fda0003f25310 */
[----:B------:R-:W-:Y:S05]  /*0fa0*/  @!P1 BRA `(.L_x_11) ;  /* 0x00000000000c9947 */ /* 0x000fea0003800000 */
[----:B------:R-:W2:Y:S02]  /*0fb0*/  LD.E R2, desc[UR16][R2.64] ;  /* 0x0000001002027980 */ /* 0x000ea4000c101900 */
[----:B--2---:R-:W-:Y:S01]  /*0fc0*/  R2UR UR20, R2 ;  /* 0x00000000021472ca */ /* 0x004fe200000e0000 */
[----:B------:R-:W-:-:S14]  /*0fd0*/  BRA `(.L_x_12) ;  /* 0x0000000000247947 */ /* 0x000fdc0003800000 */
.L_x_11:
[----:B------:R-:W-:Y:S02]  /*0fe0*/  ULDC.64 UR4, c[0x0][0x588] ;  /* 0x0001620000047ab9 */ /* 0x000fe40000000a00 */
[----:B------:R-:W-:-:S04]  /*0ff0*/  ISETP.NE.U32.AND P1, PT, RZ, UR4, PT ;  /* 0x00000004ff007c0c */ /* 0x000fc8000bf25070 */
[----:B------:R-:W-:-:S13]  /*1000*/  ISETP.NE.AND.EX P1, PT, RZ, UR5, PT, P1 ;  /* 0x00000005ff007c0c */ /* 0x000fda000bf25310 */
[----:B------:R-:W-:Y:S05]  /*1010*/  @!P1 BRA `(.L_x_13) ;  /* 0x0000000000109947 */ /* 0x000fea0003800000 */
[----:B0-----:R-:W0:Y:S02]  /*1020*/  LDC.64 R2, c[0x0][0x588] ;  /* 0x00016200ff027b82 */ /* 0x001e240000000a00 */
[----:B0-----:R-:W2:Y:S02]  /*1030*/  LDG.E R2, desc[UR16][R2.64] ;  /* 0x0000001002027981 */ /* 0x001ea4000c1e1900 */
[----:B--2---:R-:W-:Y:S01]  /*1040*/  R2UR UR20, R2 ;  /* 0x00000000021472ca */ /* 0x004fe200000e0000 */
[----:B------:R-:W-:-:S14]  /*1050*/  BRA `(.L_x_12) ;  /* 0x0000000000047947 */ /* 0x000fdc0003800000 */
.L_x_13:
[----:B------:R-:W-:-:S05]  /*1060*/  ULDC UR20, c[0x0][0x580] ;  /* 0x0001600000147ab9 */ /* 0x000fca0000000800 */
.L_x_12:
[----:B------:R-:W-:Y:S02]  /*1070*/  ULDC.64 UR4, c[0x0][0x5a0] ;  /* 0x0001680000047ab9 */ /* 0x000fe40000000a00 */
        /* <DEDUP_REMOVED lines=11> */
.L_x_14:
        /* <DEDUP_REMOVED lines=8> */
.L_x_16:
[----:B------:R-:W-:-:S05]  /*11b0*/  ULDC UR21, c[0x0][0x584] ;  /* 0x0001610000157ab9 */ /* 0x000fca0000000800 */
.L_x_15:
[----:B------:R-:W-:-:S13]  /*11c0*/  LOP3.LUT P1, RZ, R4, 0xff, RZ, 0xc0, !PT ;  /* 0x000000ff04ff7812 */ /* 0x000fda000782c0ff */
[----:B------:R-:W-:Y:S05]  /*11d0*/  @!P1 EXIT ;  /* 0x000000000000994d */ /* 0x000fea0003800000 */
[----:B------:R-:W-:Y:S01]  /*11e0*/  ULDC UR4, c[0x0][0x28c] ;  /* 0x0000a30000047ab9 */ /* 0x000fe20000000800 */
[----:B------:R-:W-:Y:S02]  /*11f0*/  ULOP3.LUT UR23, UR13, 0x1, URZ, 0xfc, !UPT ;  /* 0x000000010d177892 */ /* 0x000fe4000f8efc3f */
[----:B------:R-:W-:-:S04]  /*1200*/  UIADD3 UR4, UR4, 0x1f, URZ ;  /* 0x0000001f04047890 */ /* 0x000fc8000fffe03f */
[----:B------:R-:W-:-:S04]  /*1210*/  USHF.R.S32.HI UR5, URZ, 0x1f, UR4 ;  /* 0x0000001f3f057899 */ /* 0x000fc80008011404 */
[----:B------:R-:W-:-:S03]  /*1220*/  ULEA.HI UR5, UR5, UR4, URZ, 0x5 ;  /* 0x0000000405057291 */ /* 0x000fc6000f8f283f */
[----:B------:R-:W-:Y:S01]  /*1230*/  UMOV UR4, URZ ;  /* 0x0000003f00047c82 */ /* 0x000fe20008000000 */
[----:B------:R-:W-:-:S03]  /*1240*/  USHF.R.S32.HI UR12, URZ, 0x5, UR5 ;  /* 0x000000053f0c7899 */ /* 0x000fc60008011405 */
[----:B------:R-:W-:-:S09]  /*1250*/  UMOV UR5, URZ ;  /* 0x0000003f00057c82 */ /* 0x000fd20008000000 */
.L_x_297:
[----:B0-----:R-:W0:Y:S01]  /*1260*/  S2R R0, SR_TID.X ;  /* 0x0000000000007919 */ /* 0x001e220000002100 */
[----:B--2---:R-:W2:Y:S01]  /*1270*/  S2UR UR11, SR_CgaCtaId ;  /* 0x00000000000b79c3 */ /* 0x004ea20000008800 */
[----:B------:R-:W-:Y:S01]  /*1280*/  UMOV UR14, 0x400 ;  /* 0x00000400000e7882 */ /* 0x000fe20000000000 */
[----:B------:R-:W-:Y:S01]  /*1290*/  UMOV UR6, URZ ;  /* 0x0000003f00067c82 */ /* 0x000fe20008000000 */
[----:B------:R-:W-:Y:S01]  /*12a0*/  STL [R1+0x74], RZ ;  /* 0x000074ff01007387 */ /* 0x000fe20000100800 */
[----:B------:R-:W-:Y:S01]  /*12b0*/  UMOV UR7, URZ ;  /* 0x0000003f00077c82 */ /* 0x000fe20008000000 */
[----:B------:R-:W-:Y:S01]  /*12c0*/  UMOV UR8, URZ ;  /* 0x0000003f00087c82 */ /* 0x000fe20008000000 */
[----:B------:R-:W-:Y:S01]  /*12d0*/  UMOV UR18, UR5 ;  /* 0x0000000500127c82 */ /* 0x000fe20008000000 */
[----:B------:R-:W-:Y:S01]  /*12e0*/  STL [R1+0x70], RZ ;  /* 0x000070ff01007387 */ /* 0x000fe20000100800 */
[----:B---3--:R-:W3:Y:S01]  /*12f0*/  LDC R2, c[0x0][0x28c] ;  /* 0x0000a300ff027b82 */ /* 0x008ee20000000800 */
[----:B------:R-:W-:-:S02]  /*1300*/  CS2R R4, SRZ ;  /* 0x0000000000047805 */ /* 0x000fc4000001ff00 */
[----:B------:R-:W-:Y:S01]  /*1310*/  CS2R R6, SRZ ;  /* 0x0000000000067805 */ /* 0x000fe2000001ff00 */
[----:B------:R-:W-:Y:S01]  /*1320*/  STL [R1+0x6c], RZ ;  /* 0x00006cff01007387 */ /* 0x000fe20000100800 */
[----:B------:R-:W-:Y:S02]  /*1330*/  CS2R R8, SRZ ;  /* 0x0000000000087805 */ /* 0x000fe4000001ff00 */
[----:B------:R-:W-:Y:S02]  /*1340*/  CS2R R10, SRZ ;  /* 0x00000000000a7805 */ /* 0x000fe4000001ff00 */
[----:B------:R-:W-:Y:S01]  /*1350*/  CS2R R12, SRZ ;  /* 0x00000000000c7805 */ /* 0x000fe2000001ff00 */
[----:B------:R-:W-:Y:S01]  /*1360*/  STL [R1+0x68], RZ ;  /* 0x000068ff01007387 */ /* 0x000fe20000100800 */
[----:B------:R-:W-:Y:S02]  /*1370*/  CS2R R14, SRZ ;  /* 0x00000000000e7805 */ /* 0x000fe4000001ff00 */
[----:B------:R-:W-:-:S02]  /*1380*/  CS2R R16, SRZ ;  /* 0x0000000000107805 */ /* 0x000fc4000001ff00 */
[----:B-1----:R-:W-:Y:S01]  /*1390*/  CS2R R18, SRZ ;  /* 0x0000000000127805 */ /* 0x002fe2000001ff00 */
[----:B------:R-:W-:Y:S01]  /*13a0*/  STL [R1+0x64], RZ ;  /* 0x000064ff01007387 */ /* 0x000fe20000100800 */
[----:B------:R-:W-:Y:S02]  /*13b0*/  CS2R R20, SRZ ;  /* 0x0000000000147805 */ /* 0x000fe4000001ff00 */
[----:B------:R-:W-:Y:S02]  /*13c0*/  CS2R R22, SRZ ;  /* 0x0000000000167805 */ /* 0x000fe4000001ff00 */
[----:B------:R-:W-:Y:S01]  /*13d0*/  CS2R R152, SRZ ;  /* 0x0000000000987805 */ /* 0x000fe2000001ff00 */
[----:B------:R-:W-:Y:S01]  /*13e0*/  STL [R1+0x60], RZ ;  /* 0x000060ff01007387 */ /* 0x000fe20000100800 */
[----:B--2---:R-:W-:Y:S01]  /*13f0*/  ULEA UR14, UR11, UR14, 0x18 ;  /* 0x0000000e0b0e7291 */ /* 0x004fe2000f8ec03f */
[----:B------:R-:W-:Y:S02]  /*1400*/  CS2R R154, SRZ ;  /* 0x00000000009a7805 */ /* 0x000fe4000001ff00 */
[----:B------:R-:W-:Y:S01]  /*1410*/  CS2R R156, SRZ ;  /* 0x00000000009c7805 */ /* 0x000fe2000001ff00 */
[----:B------:R-:W-:Y:S01]  /*1420*/  STL [R1+0x5c], RZ ;  /* 0x00005cff01007387 */ /* 0x000fe20000100800 */
[----:B------:R-:W-:-:S02]  /*1430*/  CS2R R158, SRZ ;  /* 0x00000000009e7805 */ /* 0x000fc4000001ff00 */
[----:B------:R-:W-:Y:S02]  /*1440*/  CS2R R160, SRZ ;  /* 0x0000000000a07805 */ /* 0x000fe4000001ff00 */
[----:B------:R-:W-:Y:S02]  /*1450*/  CS2R R162, SRZ ;  /* 0x0000000000a27805 */ /* 0x000fe4000001ff00 */
[----:B0-----:R-:W-:Y:S01]  /*1460*/  LOP3.LUT R0, R0, 0x80, RZ, 0xc0, !PT ;  /* 0x0000008000007812 */ /* 0x001fe200078ec0ff */
[----:B------:R-:W-:Y:S01]  /*1470*/  STL [R1+0x58], RZ ;  /* 0x000058ff01007387 */ /* 0x000fe20000100800 */
[----:B---3--:R-:W-:Y:S02]  /*1480*/  ISETP.GE.AND P1, PT, R2, 0x1, PT ;  /* 0x000000010200780c */ /* 0x008fe40003f26270 */
[----:B------:R-:W-:Y:S02]  /*1490*/  CS2R R2, SRZ ;  /* 0x0000000000027805 */ /* 0x000fe4000001ff00 */
[----:B------:R-:W-:Y:S01]  /*14a0*/  SHF.R.U32.HI R0, RZ, 0x7, R0 ;  /* 0x00000007ff007819 */ /* 0x000fe20000011600 */
[----:B------:R-:W-:Y:S01]  /*14b0*/  STL [R1+0x54], RZ ;  /* 0x000054ff01007387 */ /* 0x000fe20000100800 */
[----:B------:R-:W-:-:S02]  /*14c0*/  CS2R R164, SRZ ;  /* 0x0000000000a47805 */ /* 0x000fc4000001ff00 */
[----:B------:R-:W-:Y:S02]  /*14d0*/  CS2R R166, SRZ ;  /* 0x0000000000a67805 */ /* 0x000fe4000001ff00 */
[----:B------:R-:W-:Y:S01]  /*14e0*/  CS2R R168, SRZ ;  /* 0x0000000000a87805 */ /* 0x000fe2000001ff00 */
[----:B------:R-:W-:Y:S01]  /*14f0*/  STL [R1+0x50], RZ ;  /* 0x000050ff01007387 */ /* 0x000fe20000100800 */
[----:B------:R-:W-:Y:S02]  /*1500*/  CS2R R170, SRZ ;  /* 0x0000000000aa7805 */ /* 0x000fe4000001ff00 */
[----:B------:R-:W-:Y:S02]  /*1510*/  CS2R R172, SRZ ;  /* 0x0000000000ac7805 */ /* 0x000fe4000001ff00 */
[----:B------:R-:W-:Y:S01]  /*1520*/  CS2R R174, SRZ ;  /* 0x0000000000ae7805 */ /* 0x000fe2000001ff00 */
[----:B------:R-:W0:Y:S01]  /*1530*/  SHFL.IDX PT, R0, R0, RZ, 0x1f ;  /* 0x00001fff00007589 */ /* 0x000e2200000e0000 */
[----:B------:R-:W-:-:S02]  /*1540*/  CS2R R176, SRZ ;  /* 0x0000000000b07805 */ /* 0x000fc4000001ff00 */
[----:B------:R-:W-:Y:S02]  /*1550*/  CS2R R178, SRZ ;  /* 0x0000000000b27805 */ /* 0x000fe4000001ff00 */
[----:B------:R-:W-:Y:S01]  /*1560*/  CS2R R180, SRZ ;  /* 0x0000000000b47805 */ /* 0x000fe2000001ff00 */
[----:B------:R1:W-:Y:S01]  /*1570*/  STL [R1+0x4c], RZ ;  /* 0x00004cff01007387 */ /* 0x0003e20000100800 */
[----:B------:R-:W-:Y:S02]  /*1580*/  CS2R R182, SRZ ;  /* 0x0000000000b67805 */ /* 0x000fe4000001ff00 */
[----:B------:R-:W-:Y:S02]  /*1590*/  CS2R R184, SRZ ;  /* 0x0000000000b87805 */ /* 0x000fe4000001ff00 */
[----:B------:R-:W-:Y:S01]  /*15a0*/  CS2R R186, SRZ ;  /* 0x0000000000ba7805 */ /* 0x000fe2000001ff00 */
[----:B------:R1:W-:Y:S01]  /*15b0*/  STL [R1+0x48], RZ ;  /* 0x000048ff01007387 */ /* 0x0003e20000100800 */
        /* <DEDUP_REMOVED lines=14> */
[----:B------:R-:W-:Y:S02]  /*16a0*/  CS2R R210, SRZ ;  /* 0x0000000000d27805 */ /* 0x000fe4000001ff00 */
[----:B0-----:R-:W-:Y:S01]  /*16b0*/  R2UR UR9, R0 ;  /* 0x00000000000972ca */ /* 0x001fe200000e0000 */
[----:B------:R1:W-:Y:S01]  /*16c0*/  STL [R1+0x38], RZ ;  /* 0x000038ff01007387 */ /* 0x0003e20000100800 */
[----:B------:R-:W-:Y:S01]  /*16d0*/  IMAD.MOV.U32 R0, RZ, RZ, RZ ;  /* 0x000000ffff007224 */ /* 0x000fe200078e00ff */
[----:B------:R-:W-:-:S02]  /*16e0*/  CS2R R212, SRZ ;  /* 0x0000000000d47805 */ /* 0x000fc4000001ff00 */
[----:B------:R-:W-:Y:S01]  /*16f0*/  CS2R R214, SRZ ;  /* 0x0000000000d67805 */ /* 0x000fe2000001ff00 */
[----:B------:R1:W-:Y:S01]  /*1700*/  STL [R1+0x34], RZ ;  /* 0x000034ff01007387 */ /* 0x0003e20000100800 */
[----:B------:R-:W-:Y:S02]  /*1710*/  CS2R R216, SRZ ;  /* 0x0000000000d87805 */ /* 0x000fe4000001ff00 */
[----:B------:R-:W-:Y:S02]  /*1720*/  CS2R R218, SRZ ;  /* 0x0000000000da7805 */ /* 0x000fe4000001ff00 */
[----:B------:R-:W-:Y:S01]  /*1730*/  CS2R R220, SRZ ;  /* 0x0000000000dc7805 */ /* 0x000fe2000001ff00 */
[----:B------:R1:W-:Y:S01]  /*1740*/  STL [R1+0x30], RZ ;  /* 0x000030ff01007387 */ /* 0x0003e20000100800 */
[----:B------:R-:W-:Y:S02]  /*1750*/  CS2R R222, SRZ ;  /* 0x0000000000de7805 */ /* 0x000fe4000001ff00 */
[----:B------:R-:W-:Y:S01]  /*1760*/  CS2R R224, SRZ ;  /* 0x0000000000e07805 */ /* 0x000fe2000001ff00 */
[----:B------:R-:W-:Y:S01]  /*1770*/  IMAD.MOV.U32 R226, RZ, RZ, RZ ;  /* 0x000000ffffe27224 */ /* 0x000fe200078e00ff */
[----:B------:R1:W-:Y:S01]  /*1780*/  STL [R1+0x2c], RZ ;  /* 0x00002cff01007387 */ /* 0x0003e20000100800 */
[----:B------:R-:W-:Y:S01]  /*1790*/  ULEA.HI UR10, UR9, UR9, URZ, 0x1 ;  /* 0x00000009090a7291 */ /* 0x000fe2000f8f083f */
[----:B------:R-:W-:Y:S01]  /*17a0*/  IMAD.U32 R227, RZ, RZ, UR4 ;  /* 0x00000004ffe37e24 */ /* 0x000fe2000f8e00ff */
[----:B------:R-:W-:Y:S01]  /*17b0*/  CS2R R88, SRZ ;  /* 0x0000000000587805 */ /* 0x000fe2000001ff00 */
[----:B------:R1:W-:Y:S01]  /*17c0*/  STL [R1+0x28], RZ ;  /* 0x000028ff01007387 */ /* 0x0003e20000100800 */
[----:B------:R-:W-:Y:S01]  /*17d0*/  ULOP3.LUT UR10, UR10, 0x1ffffe, URZ, 0xc0, !UPT ;  /* 0x001ffffe0a0a7892 */ /* 0x000fe2000f8ec03f */
[----:B------:R-:W-:-:S02]  /*17e0*/  CS2R R90, SRZ ;  /* 0x00000000005a7805 */ /* 0x000fc4000001ff00 */
[----:B------:R-:W-:Y:S01]  /*17f0*/  CS2R R92, SRZ ;  /* 0x00000000005c7805 */ /* 0x000fe2000001ff00 */
[----:B------:R1:W-:Y:S01]  /*1800*/  STL [R1+0x24], RZ ;  /* 0x000024ff01007387 */ /* 0x0003e20000100800 */
[----:B------:R-:W-:Y:S01]  /*1810*/  UIADD3 UR10, UR9, -UR10, URZ ;  /* 0x8000000a090a7290 */ /* 0x000fe2000fffe03f */
[----:B------:R-:W-:Y:S02]  /*1820*/  CS2R R94, SRZ ;  /* 0x00000000005e7805 */ /* 0x000fe4000001ff00 */
[----:B------:R-:W-:Y:S01]  /*1830*/  CS2R R96, SRZ ;  /* 0x0000000000607805 */ /* 0x000fe2000001ff00 */
[----:B------:R1:W-:Y:S01]  /*1840*/  STL [R1+0x20], RZ ;  /* 0x000020ff01007387 */ /* 0x0003e20000100800 */
[----:B------:R-:W-:Y:S01]  /*1850*/  ULEA UR10, UR10, UR14, 0xb ;  /* 0x0000000e0a0a7291 */ /* 0x000fe2000f8e583f */
[----:B------:R-:W-:Y:S02]  /*1860*/  CS2R R98, SRZ ;  /* 0x0000000000627805 */ /* 0x000fe4000001ff00 */
[----:B------:R-:W-:Y:S01]  /*1870*/  CS2R R100, SRZ ;  /* 0x0000000000647805 */ /* 0x000fe2000001ff00 */
[----:B------:R1:W-:Y:S01]  /*1880*/  STL [R1+0x1c], RZ ;  /* 0x00001cff01007387 */ /* 0x0003e20000100800 */
[----:B------:R-:W-:Y:S01]  /*1890*/  UIADD3 UR10, UR10, 0x100, URZ ;  /* 0x000001000a0a7890 */ /* 0x000fe2000fffe03f */
[----:B------:R-:W-:-:S02]  /*18a0*/  CS2R R102, SRZ ;  /* 0x0000000000667805 */ /* 0x000fc4000001ff00 */
[----:B------:R-:W-:Y:S01]  /*18b0*/  CS2R R104, SRZ ;  /* 0x0000000000687805 */ /* 0x000fe2000001ff00 */
[----:B------:R1:W-:Y:S01]  /*18c0*/  STL [R1+0x18], RZ ;  /* 0x000018ff01007387 */ /* 0x0003e20000100800 */
[----:B------:R-:W-:Y:S01]  /*18d0*/  USHF.R.U32.HI UR10, URZ, 0x4, UR10 ;  /* 0x000000043f0a7899 */ /* 0x000fe2000801160a */
[----:B------:R-:W-:Y:S02]  /*18e0*/  CS2R R106, SRZ ;  /* 0x00000000006a7805 */ /* 0x000fe4000001ff00 */
[----:B------:R-:W-:Y:S01]  /*18f0*/  CS2R R108, SRZ ;  /* 0x00000000006c7805 */ /* 0x000fe2000001ff00 */
[----:B------:R1:W-:Y:S01]  /*1900*/  STL [R1+0x14], RZ ;  /* 0x000014ff01007387 */ /* 0x0003e20000100800 */
[----:B------:R-:W-:Y:S01]  /*1910*/  ULOP3.LUT UR15, UR10, 0x3fff, URZ, 0xc0, !UPT ;  /* 0x00003fff0a0f7892 */ /* 0x000fe2000f8ec03f */
        /* <DEDUP_REMOVED lines=18> */
[----:B------:R1:W-:Y:S01]  /*1a40*/  STL [R1], RZ ;  /* 0x000000ff01007387 */ /* 0x0003e20000100800 */
[----:B------:R-:W-:-:S02]  /*1a50*/  CS2R R138, SRZ ;  /* 0x00000000008a7805 */ /* 0x000fc4000001ff00 */
[----:B------:R-:W-:Y:S02]  /*1a60*/  CS2R R140, SRZ ;  /* 0x00000000008c7805 */ /* 0x000fe4000001ff00 */
[----:B------:R-:W-:Y:S02]  /*1a70*/  CS2R R142, SRZ ;  /* 0x00000000008e7805 */ /* 0x000fe4000001ff00 */
[----:B------:R-:W-:Y:S02]  /*1a80*/  CS2R R144, SRZ ;  /* 0x0000000000907805 */ /* 0x000fe4000001ff00 */
[----:B------:R-:W-:Y:S02]  /*1a90*/  CS2R R146, SRZ ;  /* 0x0000000000927805 */ /* 0x000fe4000001ff00 */
[----:B------:R-:W-:Y:S02]  /*1aa0*/  CS2R R148, SRZ ;  /* 0x0000000000947805 */ /* 0x000fe4000001ff00 */
[----:B------:R-:W-:-:S02]  /*1ab0*/  CS2R R150, SRZ ;  /* 0x0000000000967805 */ /* 0x000fc4000001ff00 */
[----:B------:R-:W-:Y:S02]  /*1ac0*/  CS2R R24, SRZ ;  /* 0x0000000000187805 */ /* 0x000fe4000001ff00 */
[----:B------:R-:W-:Y:S02]  /*1ad0*/  CS2R R26, SRZ ;  /* 0x00000000001a7805 */ /* 0x000fe4000001ff00 */
[----:B----4-:R-:W-:Y:S02]  /*1ae0*/  CS2R R28, SRZ ;  /* 0x00000000001c7805 */ /* 0x010fe4000001ff00 */
[----:B------:R-:W-:Y:S02]  /*1af0*/  CS2R R30, SRZ ;  /* 0x00000000001e7805 */ /* 0x000fe4000001ff00 */
[----:B------:R-:W-:Y:S02]  /*1b00*/  CS2R R32, SRZ ;  /* 0x0000000000207805 */ /* 0x000fe4000001ff00 */
        /* <DEDUP_REMOVED lines=26> */
[----:B------:R-:W-:Y:S01]  /*1cb0*/  CS2R R86, SRZ ;  /* 0x0000000000567805 */ /* 0x000fe2000001ff00 */
[----:B-1----:R-:W-:Y:S06]  /*1cc0*/  @!P1 BRA `(.L_x_17) ;  /* 0x0000001000609947 */ /* 0x002fec0003800000 */
[----:B------:R-:W-:-:S06]  /*1cd0*/  UISETP.NE.AND UP0, UPT, UR23, 0x3, UPT ;  /* 0x000000031700788c */ /* 0x000fcc000bf05270 */
[----:B------:R-:W-:-:S13]  /*1ce0*/  PLOP3.LUT P2, PT, PT, PT, UP0, 0x80, 0x0 ;  /* 0x000000000000781c */ /* 0x000fda0003f4f008 */
[----:B------:R-:W-:Y:S05]  /*1cf0*/  @!P2 BRA `(.L_x_18) ;  /* 0x000000000004a947 */ /* 0x000fea0003800000 */
[----:B------:R-:W-:Y:S01]  /*1d00*/  BPT.TRAP 0x1 ;  /* 0x000000040000795c */ /* 0x000fe20000300000 */
.L_x_18:
[----:B------:R-:W-:Y:S01]  /*1d10*/  ULEA UR7, UR5, UR14, 0x3 ;  /* 0x0000000e05077291 */ /* 0x000fe2000f8e183f */
[----:B------:R-:W-:-:S05]  /*1d20*/  IMAD.U32 R0, RZ, RZ, UR4 ;  /* 0x00000004ff007e24 */ /* 0x000fca000f8e00ff */
[----:B------:R-:W-:-:S04]  /*1d30*/  SHF.L.U32 R0, R0, 0x1f, RZ ;  /* 0x0000001f00007819 */ /* 0x000fc800000006ff */
[----:B------:R0:W1:Y:S01]  /*1d40*/  SYNCS.PHASECHK.TRANS64.TRYWAIT P1, [UR7], R0 ;  /* 0x00000000ff0075a7 */ /* 0x0000620008020147 */
[----:B------:R-:W-:Y:S05]  /*1d50*/  @!P2 BRA `(.L_x_19) ;  /* 0x000000000004a947 */ /* 0x000fea0003800000 */
[----:B------:R-:W-:Y:S01]  /*1d60*/  BPT.TRAP 0x1 ;  /* 0x000000040000795c */ /* 0x000fe20000300000 */
.L_x_19:
[----:B------:R2:W-:Y:S01]  /*1d70*/  STL [R1+0x74], RZ ;  /* 0x000074ff01007387 */ /* 0x0005e20000100800 */
[----:B------:R-:W-:Y:S01]  /*1d80*/  UMOV UR6, 0x1 ;  /* 0x0000000100067882 */ /* 0x000fe20000000000 */
[----:B-1----:R-:W-:Y:S05]  /*1d90*/  @P1 BRA `(.L_x_20) ;  /* 0x0000000000081947 */ /* 0x002fea0003800000 */
[----:B------:R-:W1:Y:S02]  /*1da0*/  SYNCS.PHASECHK.TRANS64.TRYWAIT P1, [UR7], R0 ;  /* 0x00000000ff0075a7 */ /* 0x000e640008020147 */
[----:B-1----:R-:W-:Y:S05]  /*1db0*/  @!P1 BRA `(.L_x_21) ;  /* 0x000000e400449947 */ /* 0x002fea0003800000 */
.L_x_20:
[----:B------:R3:W-:Y:S01]  /*1dc0*/  STL [R1+0x70], RZ ;  /* 0x000070ff01007387 */ /* 0x0007e20000100800 */
[----:B------:R-:W-:Y:S01]  /*1dd0*/  UIADD3 UR7, UR14, 0x8100, URZ ;  /* 0x000081000e077890 */ /* 0x000fe2000fffe03f */
[----:B------:R-:W-:Y:S01]  /*1de0*/  WARPGROUP.ARRIVE ;  /* 0x00000000000079c5 */ /* 0x000fe20000000000 */
[----:B------:R-:W-:Y:S01]  /*1df0*/  ULOP3.LUT UR8, UR15, 0x10000, URZ, 0xfc, !UPT ;  /* 0x000100000f087892 */ /* 0x000fe2000f8efc3f */
[----:B------:R3:W-:Y:S01]  /*1e00*/  STL [R1+0x6c], RZ ;  /* 0x00006cff01007387 */ /* 0x0007e20000100800 */
[----:B------:R-:W-:Y:S01]  /*1e10*/  USHF.R.U32.HI UR7, URZ, 0x4, UR7 ;  /* 0x000000043f077899 */ /* 0x000fe20008011607 */
[----:B01----:R-:W-:Y:S01]  /*1e20*/  IMAD.MOV.U32 R0, RZ, RZ, RZ ;  /* 0x000000ffff007224 */ /* 0x003fe200078e00ff */
[----:B------:R-:W-:Y:S01]  /*1e30*/  ULEA UR8, UR5, UR8, 0x9 ;  /* 0x0000000805087291 */ /* 0x000fe2000f8e483f */
[----:B------:R3:W-:Y:S01]  /*1e40*/  STL [R1+0x68], RZ ;  /* 0x000068ff01007387 */ /* 0x0007e20000100800 */
[----:B------:R-:W-:Y:S01]  /*1e50*/  ULOP3.LUT UR7, UR7, 0x3fff, URZ, 0xc0, !UPT ;  /* 0x00003fff07077892 */ /* 0x000fe2000f8ec03f */
[----:B------:R-:W-:Y:S01]  /*1e60*/  CS2R R2, SRZ ;  /* 0x0000000000027805 */ /* 0x000fe2000001ff00 */
[----:B------:R-:W-:Y:S01]  /*1e70*/  UMOV UR9, 0xc0000010 ;  /* 0xc000001000097882 */ /* 0x000fe20000000000 */
[----:B------:R3:W-:Y:S01]  /*1e80*/  STL [R1+0x64], RZ ;  /* 0x000064ff01007387 */ /* 0x0007e20000100800 */
[----:B------:R-:W-:Y:S01]  /*1e90*/  ULOP3.LUT UR7, UR7, 0x10000, URZ, 0xfc, !UPT ;  /* 0x0001000007077892 */ /* 0x000fe2000f8efc3f */
[----:B------:R-:W-:Y:S01]  /*1ea0*/  CS2R R4, SRZ ;  /* 0x0000000000047805 */ /* 0x000fe2000001ff00 */
[----:B------:R-:W-:Y:S01]  /*1eb0*/  UMOV UR11, 0xc0000010 ;  /* 0xc0000010000b7882 */ /* 0x000fe20000000000 */
[----:B------:R3:W-:Y:S01]  /*1ec0*/  STL [R1+0x60], RZ ;  /* 0x000060ff01007387 */ /* 0x0007e20000100800 */
[----:B------:R-:W-:Y:S01]  /*1ed0*/  ULEA UR10, UR5, UR7, 0x8 ;  /* 0x00000007050a7291 */ /* 0x000fe2000f8e403f */
[----:B------:R-:W-:-:S02]  /*1ee0*/  CS2R R6, SRZ ;  /* 0x0000000000067805 */ /* 0x000fc4000001ff00 */
[----:B------:R-:W-:Y:S01]  /*1ef0*/  CS2R R8, SRZ ;  /* 0x0000000000087805 */ /* 0x000fe2000001ff00 */
[----:B------:R3:W-:Y:S01]  /*1f00*/  STL [R1+0x5c], RZ ;  /* 0x00005cff01007387 */ /* 0x0007e20000100800 */
[----:B------:R-:W-:Y:S01]  /*1f10*/  ULDC UR7, c[0x0][0x50c] ;  /* 0x0001430000077ab9 */ /* 0x000fe20000000800 */
[----:B------:R-:W-:Y:S01]  /*1f20*/  CS2R R10, SRZ ;  /* 0x00000000000a7805 */ /* 0x000fe2000001ff00 */
[----:B------:R-:W-:Y:S01]  /*1f30*/  UISETP.NE.AND UP0, UPT, UR7, 0x1, UPT ;  /* 0x000000010700788c */ /* 0x000fe2000bf05270 */
[----:B------:R3:W-:Y:S01]  /*1f40*/  STL [R1+0x58], RZ ;  /* 0x000058ff01007387 */ /* 0x0007e20000100800 */
[----:B------:R-:W-:Y:S01]  /*1f50*/  CS2R R12, SRZ ;  /* 0x00000000000c7805 */ /* 0x000fe2000001ff00 */
[----:B------:R-:W-:Y:S01]  /*1f60*/  QGMMA.64x128x32.F32.E4M3.E4M3 R88, gdesc[UR8], RZ, !UPT ;  /* 0x01e00000085879f3 */ /* 0x000fe2000c7008ff */
[----:B------:R-:W-:Y:S01]  /*1f70*/  USEL UR7, URZ, 0x1, UP0 ;  /* 0x000000013f077887 */ /* 0x000fe20008000000 */
[----:B------:R3:W-:Y:S01]  /*1f80*/  STL [R1+0x54], RZ ;  /* 0x000054ff01007387 */ /* 0x0007e20000100800 */
[----:B------:R-:W-:Y:S01]  /*1f90*/  UIADD3 UR8, UR8, 0x100, URZ ;  /* 0x0000010008087890 */ /* 0x000fe2000fffe03f */
[----:B------:R-:W-:Y:S01]  /*1fa0*/  CS2R R14, SRZ ;  /* 0x00000000000e7805 */ /* 0x000fe2000001ff00 */
[----:B------:R-:W-:Y:S01]  /*1fb0*/  UMOV UR9, 0xc0000010 ;  /* 0xc000001000097882 */ /* 0x000fe20000000000 */
[----:B------:R3:W-:Y:S01]  /*1fc0*/  STL [R1+0x50], RZ ;  /* 0x000050ff01007387 */ /* 0x0007e20000100800 */
[----:B------:R-:W-:-:S02]  /*1fd0*/  ISETP.NE.AND P1, PT, RZ, UR7, PT ;  /* 0x00000007ff007c0c */ /* 0x000fc4000bf25270 */
[----:B------:R-:W-:Y:S02]  /*1fe0*/  CS2R R16, SRZ ;  /* 0x0000000000107805 */ /* 0x000fe4000001ff00 */
[----:B------:R-:W-:Y:S01]  /*1ff0*/  CS2R R18, SRZ ;  /* 0x0000000000127805 */ /* 0x000fe2000001ff00 */
[----:B------:R3:W-:Y:S01]  /*2000*/  STL [R1+0x4c], RZ ;  /* 0x00004cff01007387 */ /* 0x0007e20000100800 */
[----:B------:R-:W-:Y:S01]  /*2010*/  CS2R R20, SRZ ;  /* 0x0000000000147805 */ /* 0x000fe2000001ff00 */
[----:B------:R-:W-:Y:S01]  /*2020*/  QGMMA.64x128x32.F32.E4M3.E4M3 R24, gdesc[UR8], RZ, !UPT, gsb0 ;  /* 0x01e00000081879f3 */ /* 0x000fe2000c0008ff */
[----:B------:R-:W-:Y:S01]  /*2030*/  CS2R R22, SRZ ;  /* 0x0000000000167805 */ /* 0x000fe2000001ff00 */
[----:B------:R3:W-:Y:S01]  /*2040*/  STL [R1+0x48], RZ ;  /* 0x000048ff01007387 */ /* 0x0007e20000100800 */
[----:B------:R-:W-:Y:S02]  /*2050*/  CS2R R152, SRZ ;  /* 0x0000000000987805 */ /* 0x000fe4000001ff00 */
        /* <DEDUP_REMOVED lines=47> */
[----:B------:R-:W-:Y:S01]  /*2350*/  CS2R R224, SRZ ;  /* 0x0000000000e07805 */ /* 0x000fe2000001ff00 */
[----:B------:R-:W-:Y:S02]  /*2360*/  IMAD.MOV.U32 R226, RZ, RZ, RZ ;  /* 0x000000ffffe27224 */ /* 0x000fe400078e00ff */
[----:B------:R3:W-:Y:S04]  /*2370*/  STL [R1+0x14], RZ ;  /* 0x000014ff01007387 */ /* 0x0007e80000100800 */
[----:B------:R3:W-:Y:S04]  /*2380*/  STL [R1+0x10], RZ ;  /* 0x000010ff01007387 */ /* 0x0007e80000100800 */
[----:B------:R3:W-:Y:S04]  /*2390*/  STL [R1+0xc], RZ ;  /* 0x00000cff01007387 */ /* 0x0007e80000100800 */
[----:B------:R3:W-:Y:S04]  /*23a0*/  STL [R1+0x8], RZ ;  /* 0x000008ff01007387 */ /* 0x0007e80000100800 */
[----:B------:R3:W-:Y:S04]  /*23b0*/  STL [R1+0x4], RZ ;  /* 0x000004ff01007387 */ /* 0x0007e80000100800 */
[----:B------:R3:W-:Y:S01]  /*23c0*/  STL [R1], RZ ;  /* 0x000000ff01007387 */ /* 0x0007e20000100800 */
[----:B------:R-:W-:Y:S05]  /*23d0*/  @!P1 BRA `(.L_x_22) ;  /* 0x0000000800809947 */ /* 0x000fea0003800000 */
[----:B------:R-:W-:Y:S02]  /*23e0*/  WARPGROUP.DEPBAR.LE gsb0, 0x0 ;  /* 0x00008000000079c5 */ /* 0x000fe40000010000 */
[----:B------:R-:W-:-:S01]  /*23f0*/  FADD R227, RZ, R58 ;  /* 0x0000003affe37221 */ /* 0x000fc20000000000 */
[----:B------:R-:W-:Y:S01]  /*2400*/  FADD R226, RZ, R88 ;  /* 0x00000058ffe27221 */ /* 0x000fe20000000000 */
[----:B------:R-:W-:-:S01]  /*2410*/  FADD R225, RZ, R89 ;  /* 0x00000059ffe17221 */ /* 0x000fc20000000000 */
[----:B------:R-:W-:Y:S01]  /*2420*/  FADD R224, RZ, R90 ;  /* 0x0000005affe07221 */ /* 0x000fe20000000000 */
[----:B------:R-:W-:-:S01]  /*2430*/  FADD R223, RZ, R91 ;  /* 0x0000005bffdf7221 */ /* 0x000fc20000000000 */
[----:B------:R0:W-:Y:S01]  /*2440*/  STL [R1], R227 ;  /* 0x000000e301007387 */ /* 0x0001e20000100800 */
[----:B------:R-:W-:-:S01]  /*2450*/  FADD R222, RZ, R92 ;  /* 0x0000005cffde7221 */ /* 0x000fc20000000000 */
[----:B------:R-:W-:Y:S01]  /*2460*/  FADD R221, RZ, R93 ;  /* 0x0000005dffdd7221 */ /* 0x000fe20000000000 */
[----:B------:R-:W-:-:S01]  /*2470*/  FADD R220, RZ, R94 ;  /* 0x0000005effdc7221 */ /* 0x000fc20000000000 */
[----:B------:R-:W-:Y:S01]  /*2480*/  FADD R219, RZ, R95 ;  /* 0x0000005fffdb7221 */ /* 0x000fe20000000000 */
[----:B------:R-:W-:-:S01]  /*2490*/  FADD R218, RZ, R96 ;  /* 0x00000060ffda7221 */ /* 0x000fc20000000000 */
[----:B------:R-:W-:Y:S01]  /*24a0*/  FADD R217, RZ, R97 ;  /* 0x00000061ffd97221 */ /* 0x000fe20000000000 */
[----:B------:R-:W-:-:S01]  /*24b0*/  FADD R216, RZ, R98 ;  /* 0x00000062ffd87221 */ /* 0x000fc20000000000 */
[----:B------:R-:W-:Y:S01]  /*24c0*/  FADD R215, RZ, R99 ;  /* 0x00000063ffd77221 */ /* 0x000fe20000000000 */
[----:B------:R-:W-:-:S01]  /*24d0*/  FADD R214, RZ, R100 ;  /* 0x00000064ffd67221 */ /* 0x000fc20000000000 */
[----:B0-----:R-:W-:Y:S01]  /*24e0*/  FADD R227, RZ, R59 ;  /* 0x0000003bffe37221 */ /* 0x001fe20000000000 */
[----:B------:R-:W-:-:S01]  /*24f0*/  FADD R213, RZ, R101 ;  /* 0x00000065ffd57221 */ /* 0x000fc20000000000 */
[----:B------:R-:W-:Y:S01]  /*2500*/  FADD R212, RZ, R102 ;  /* 0x00000066ffd47221 */ /* 0x000fe20000000000 */
[----:B------:R-:W-:-:S01]  /*2510*/  FADD R211, RZ, R103 ;  /* 0x00000067ffd37221 */ /* 0x000fc20000000000 */
[----:B------:R-:W-:Y:S01]  /*2520*/  FADD R210, RZ, R104 ;  /* 0x00000068ffd27221 */ /* 0x000fe20000000000 */
[----:B------:R0:W-:Y:S01]  /*2530*/  STL [R1+0x4], R227 ;  /* 0x000004e301007387 */ /* 0x0001e20000100800 */
        /* <DEDUP_REMOVED lines=93> */
[----:B------:R-:W-:Y:S01]  /*2b10*/  UMOV UR6, URZ ;  /* 0x0000003f00067c82 */ /* 0x000fe20008000000 */
[----:B0-----:R-:W-:-:S05]  /*2b20*/  FADD R227, RZ, R66 ;  /* 0x00000042ffe37221 */ /* 0x001fca0000000000 */
[----:B------:R0:W-:Y:S02]  /*2b30*/  STL [R1+0x20], R227 ;  /* 0x000020e301007387 */ /* 0x0001e40000100800 */
        /* <DEDUP_REMOVED lines=42> */
.L_x_22:
[----:B------:R-:W-:-:S04]  /*2de0*/  UIADD3 UR18, UR5, 0x1, URZ ;  /* 0x0000000105127890 */ /* 0x000fc8000fffe03f */
[----:B------:R-:W-:-:S04]  /*2df0*/  UISETP.NE.AND UP0, UPT, UR18, 0x4, UPT ;  /* 0x000000041200788c */ /* 0x000fc8000bf05270 */
[----:B------:R-:W-:Y:S02]  /*2e00*/  USEL UR8, URZ, 0x1, UP0 ;  /* 0x000000013f087887 */ /* 0x000fe40008000000 */
[----:B------:R-:W-:Y:S02]  /*2e10*/  USEL UR18, UR18, URZ, UP0 ;  /* 0x0000003f12127287 */ /* 0x000fe40008000000 */
[----:B------:R-:W-:-:S06]  /*2e20*/  ULOP3.LUT UR8, UR4, UR8, URZ, 0x3c, !UPT ;  /* 0x0000000804087292 */ /* 0x000fcc000f8e3c3f */
[----:B0-----:R-:W-:Y:S01]  /*2e30*/  IMAD.U32 R227, RZ, RZ, UR8 ;  /* 0x00000008ffe37e24 */ /* 0x001fe2000f8e00ff */
[----:B------:R-:W-:-:S06]  /*2e40*/  UMOV UR8, 0x1 ;  /* 0x0000000100087882 */ /* 0x000fcc0000000000 */
.L_x_17:
[----:B------:R-:W-:-:S04]  /*2e50*/  UISETP.LT.AND UP0, UPT, UR12, 0x1, UPT ;  /* 0x000000010c00788c */ /* 0x000fc8000bf01270 */
[----:B------:R-:W-:-:S04]  /*2e60*/  USEL UR9, UR12, 0x1, UP0 ;  /* 0x000000010c097887 */ /* 0x000fc80008000000 */
[----:B------:R-:W-:-:S04]  /*2e70*/  UIADD3 UR9, UR12, -UR9, URZ ;  /* 0x800000090c097290 */ /* 0x000fc8000fffe03f */
[----:B------:R-:W-:-:S06]  /*2e80*/  UISETP.GE.AND UP0, UPT, UR9, 0x1, UPT ;  /* 0x000000010900788c */ /* 0x000fcc000bf06270 */
[----:B------:R-:W-:-:S13]  /*2e90*/  PLOP3.LUT P1, PT, PT, PT, UP0, 0x80, 0x0 ;  /* 0x000000000000781c */ /* 0x000fda0003f2f008 */
[----:B------:R-:W-:Y:S05]  /*2ea0*/  @!P1 BRA `(.L_x_23) ;  /* 0x00000010008c9947 */ /* 0x000fea0003800000 */
[----:B------:R-:W-:Y:S01]  /*2eb0*/  IMAD.U32 R228, RZ, RZ, UR9 ;  /* 0x00000009ffe47e24 */ /* 0x000fe2000f8e00ff */
[----:B------:R-:W-:Y:S01]  /*2ec0*/  UMOV UR19, UR5 ;  /* 0x0000000500137c82 */ /* 0x000fe20008000000 */
[----:B------:R-:W-:-:S05]  /*2ed0*/  ULDC UR24, c[0x0][0x50c] ;  /* 0x0001430000187ab9 */ /* 0x000fca0000000800 */
.L_x_31:
[----:B------:R-:W-:-:S06]  /*2ee0*/  UISETP.NE.AND UP0, UPT, UR23, 0x3, UPT ;  /* 0x000000031700788c */ /* 0x000fcc000bf05270 */
[----:B------:R-:W-:-:S13]  /*2ef0*/  PLOP3.LUT P2, PT, PT, PT, UP0, 0x80, 0x0 ;  /* 0x000000000000781c */ /* 0x000fda0003f4f008 */
[----:B01---5:R-:W-:Y:S05]  /*2f00*/  @!P2 BRA `(.L_x_24) ;  /* 0x000000000004a947 */ /* 0x023fea0003800000 */
[----:B------:R-:W-:Y:S01]  /*2f10*/  BPT.TRAP 0x1 ;  /* 0x000000040000795c */ /* 0x000fe20000300000 */
.L_x_24:
[----:B------:R-:W0:Y:S01]  /*2f20*/  S2UR UR9, SR_CgaCtaId ;  /* 0x00000000000979c3 */ /* 0x000e220000008800 */
[----:B------:R-:W-:Y:S01]  /*2f30*/  UMOV UR14, 0x400 ;  /* 0x00000400000e7882 */ /* 0x000fe20000000000 */
[----:B------:R-:W-:Y:S01]  /*2f40*/  SHF.L.U32 R229, R227, 0x1f, RZ ;  /* 0x0000001fe3e57819 */ /* 0x000fe200000006ff */
[----:B0-----:R-:W-:-:S04]  /*2f50*/  ULEA UR14, UR9, UR14, 0x18 ;  /* 0x0000000e090e7291 */ /* 0x001fc8000f8ec03f */
[----:B------:R-:W-:-:S09]  /*2f60*/  ULEA UR9, UR18, UR14, 0x3 ;  /* 0x0000000e12097291 */ /* 0x000fd2000f8e183f */
[----:B------:R0:W1:Y:S01]  /*2f70*/  SYNCS.PHASECHK.TRANS64.TRYWAIT P1, [UR9], R229 ;  /* 0x000000e5ff0075a7 */ /* 0x0000620008020149 */
[----:B------:R-:W-:Y:S05]  /*2f80*/  @!P2 BRA `(.L_x_25) ;  /* 0x000000000004a947 */ /* 0x000fea0003800000 */
[----:B------:R-:W-:Y:S01]  /*2f90*/  BPT.TRAP 0x1 ;  /* 0x000000040000795c */ /* 0x000fe20000300000 */
.L_x_25:
[----:B-1----:R-:W-:Y:S05]  /*2fa0*/  @P1 BRA `(.L_x_26) ;  /* 0x0000000000081947 */ /* 0x002fea0003800000 */
[----:B------:R-:W1:Y:S02]  /*2fb0*/  SYNCS.PHASECHK.TRANS64.TRYWAIT P1, [UR9], R229 ;  /* 0x000000e5ff0075a7 */ /* 0x000e640008020149 */
[----:B-1----:R-:W-:Y:S05]  /*2fc0*/  @!P1 BRA `(.L_x_27) ;  /* 0x000000d000d89947 */ /* 0x002fea0003800000 */
.L_x_26:
[----:B------:R-:W-:Y:S01]  /*2fd0*/  UIADD3 UR9, UR14, 0x8100, URZ ;  /* 0x000081000e097890 */ /* 0x000fe2000fffe03f */
[----:B------:R-:W-:Y:S01]  /*2fe0*/  WARPGROUP.ARRIVE ;  /* 0x00000000000079c5 */ /* 0x000fe20000000000 */
[----:B------:R-:W-:Y:S02]  /*2ff0*/  UISETP.NE.AND UP0, UPT, UR7, URZ, UPT ;  /* 0x0000003f0700728c */ /* 0x000fe4000bf05270 */
[----:B------:R-:W-:Y:S02]  /*3000*/  USHF.R.U32.HI UR9, URZ, 0x4, UR9 ;  /* 0x000000043f097899 */ /* 0x000fe40008011609 */
[----:B------:R-:W-:Y:S02]  /*3010*/  USEL UR8, UR8, URZ, !UP0 ;  /* 0x0000003f08087287 */ /* 0x000fe4000c000000 */
[----:B------:R-:W-:Y:S02]  /*3020*/  ULOP3.LUT UR9, UR9, 0x3fff, URZ, 0xc0, !UPT ;  /* 0x00003fff09097892 */ /* 0x000fe4000f8ec03f */
[----:B------:R-:W-:-:S02]  /*3030*/  ULOP3.LUT UR7, UR15, 0x10000, URZ, 0xfc, !UPT ;  /* 0x000100000f077892 */ /* 0x000fc4000f8efc3f */
[----:B------:R-:W-:Y:S02]  /*3040*/  ULOP3.LUT UR9, UR9, 0x10000, URZ, 0xfc, !UPT ;  /* 0x0001000009097892 */ /* 0x000fe4000f8efc3f */
[----:B------:R-:W-:Y:S02]  /*3050*/  UISETP.NE.U32.AND UP0, UPT, UR8, URZ, UPT ;  /* 0x0000003f0800728c */ /* 0x000fe4000bf05070 */
[----:B------:R-:W-:Y:S02]  /*3060*/  ULEA UR8, UR18, UR7, 0x9 ;  /* 0x0000000712087291 */ /* 0x000fe4000f8e483f */
[----:B------:R-:W-:Y:S01]  /*3070*/  ULEA UR10, UR18, UR9, 0x8 ;  /* 0x00000009120a7291 */ /* 0x000fe2000f8e403f */
[----:B------:R-:W-:Y:S02]  /*3080*/  UMOV UR11, 0xc0000010 ;  /* 0xc0000010000b7882 */ /* 0x000fe40000000000 */
[----:B------:R-:W-:Y:S01]  /*3090*/  UMOV UR9, 0xc0000010 ;  /* 0xc000001000097882 */ /* 0x000fe20000000000 */
[----:B------:R-:W-:-:S05]  /*30a0*/  UIADD3 UR6, UR6, 0x1, URZ ;  /* 0x0000000106067890 */ /* 0x000fca000fffe03f */
[----:B------:R-:W-:Y:S01]  /*30b0*/  QGMMA.64x128x32.F32.E4M3.E4M3 R88, gdesc[UR8], R88, UP0 ;  /* 0x01e00000085879f3 */ /* 0x000fe2000bf00858 */
[----:B------:R-:W-:Y:S01]  /*30c0*/  UIADD3 UR8, UR8, 0x100, URZ ;  /* 0x0000010008087890 */ /* 0x000fe2000fffe03f */
[----:B------:R-:W-:-:S10]  /*30d0*/  UMOV UR9, 0xc0000010 ;  /* 0xc000001000097882 */ /* 0x000fd40000000000 */
[----:B------:R-:W-:Y:S01]  /*30e0*/  QGMMA.64x128x32.F32.E4M3.E4M3 R24, gdesc[UR8], R24, UP0, gsb0 ;  /* 0x01e00000081879f3 */ /* 0x000fe2000b800818 */
[----:B------:R-:W-:-:S04]  /*30f0*/  UISETP.NE.AND UP0, UPT, UR6, UR24, UPT ;  /* 0x000000180600728c */ /* 0x000fc8000bf05270 */
[----:B------:R-:W-:-:S06]  /*3100*/  USEL UR7, URZ, 0x1, UP0 ;  /* 0x000000013f077887 */ /* 0x000fcc0008000000 */
[----:B------:R-:W-:Y:S01]  /*3110*/  ISETP.NE.AND P1, PT, RZ, UR7, PT ;  /* 0x00000007ff007c0c */ /* 0x000fe2000bf25270 */
[----:B------:R-:W-:-:S12]  /*3120*/  WARPGROUP.DEPBAR.LE gsb0, 0x1 ;  /* 0x00008000000079c5 */ /* 0x000fd80000010100 */
[----:B------:R-:W-:Y:S05]  /*3130*/  @!P1 BRA `(.L_x_28) ;  /* 0x0000000c00809947 */ /* 0x000fea0003800000 */
[----:B------:R-:W-:Y:S02]  /*3140*/  WARPGROUP.DEPBAR.LE gsb0, 0x0 ;  /* 0x00008000000079c5 */ /* 0x000fe40000010000 */
[----:B------:R-:W-:-:S01]  /*3150*/  FADD R226, R88, R226 ;  /* 0x000000e258e27221 */ /* 0x000fc20000000000 */
[----:B------:R-:W-:Y:S01]  /*3160*/  FADD R225, R89, R225 ;  /* 0x000000e159e17221 */ /* 0x000fe20000000000 */
[----:B------:R1:W-:Y:S01]  /*3170*/  STL [R1+0x8c], R227 ;  /* 0x00008ce301007387 */ /* 0x0003e20000100800 */
[----:B------:R-:W-:-:S01]  /*3180*/  FADD R224, R90, R224 ;  /* 0x000000e05ae07221 */ /* 0x000fc20000000000 */
[----:B------:R-:W-:Y:S01]  /*3190*/  FADD R223, R91, R223 ;  /* 0x000000df5bdf7221 */ /* 0x000fe20000000000 */
[----:B------:R-:W-:-:S01]  /*31a0*/  FADD R222, R92, R222 ;  /* 0x000000de5cde7221 */ /* 0x000fc20000000000 */
[----:B------:R-:W-:Y:S01]  /*31b0*/  FADD R221, R93, R221 ;  /* 0x000000dd5ddd7221 */ /* 0x000fe20000000000 */
[----:B-1----:R-:W4:Y:S04]  /*31c0*/  LDL.LU R227, [R1+0x30] ;  /* 0x0000300001e37983 */ /* 0x002f280000300800 */
[----:B------:R1:W-:Y:S01]  /*31d0*/  STL [R1+0x90], R226 ;  /* 0x000090e201007387 */ /* 0x0003e20000100800 */
[----:B------:R-:W-:-:S01]  /*31e0*/  FADD R220, R94, R220 ;  /* 0x000000dc5edc7221 */ /* 0x000fc20000000000 */
[----:B------:R-:W-:-:S02]  /*31f0*/  FADD R219, R95, R219 ;  /* 0x000000db5fdb7221 */ /* 0x000fc40000000000 */
[----:B-1----:R-:W2:Y:S04]  /*3200*/  LDL.LU R226, [R1+0x2c] ;  /* 0x00002c0001e27983 */ /* 0x002ea80000300800 */
[----:B------:R1:W-:Y:S01]  /*3210*/  STL [R1+0x94], R225 ;  /* 0x000094e101007387 */ /* 0x0003e20000100800 */
[----:B------:R-:W-:-:S03]  /*3220*/  FADD R218, R96, R218 ;  /* 0x000000da60da7221 */ /* 0x000fc60000000000 */
[----:B-1----:R-:W3:Y:S04]  /*3230*/  LDL.LU R225, [R1+0x28] ;  /* 0x0000280001e17983 */ /* 0x002ee80000300800 */
        /* <DEDUP_REMOVED lines=9> */
[----:B------:R1:W-:Y:S04]  /*32d0*/  STL [R1+0xa4], R221 ;  /* 0x0000a4dd01007387 */ /* 0x0003e80000100800 */
        /* <DEDUP_REMOVED lines=12> */
[----:B-1----:R-:W3:Y:S01]  /*33a0*/  LDL.LU R215, [R1] ;  /* 0x0000000001d77983 */ /* 0x002ee20000300800 */
[----:B------:R-:W-:-:S01]  /*33b0*/  FADD R214, R100, R214 ;  /* 0x000000d664d67221 */ /* 0x000fc20000000000 */
[----:B------:R-:W-:Y:S01]  /*33c0*/  FADD R213, R101, R213 ;  /* 0x000000d565d57221 */ /* 0x000fe20000000000 */
[----:B------:R-:W-:-:S01]  /*33d0*/  FADD R212, R102, R212 ;  /* 0x000000d466d47221 */ /* 0x000fc20000000000 */
[----:B------:R-:W-:Y:S01]  /*33e0*/  FADD R211, R103, R211 ;  /* 0x000000d367d37221 */ /* 0x000fe20000000000 */
[----:B------:R-:W-:-:S01]  /*33f0*/  FADD R210, R104, R210 ;  /* 0x000000d268d27221 */ /* 0x000fc20000000000 */
[----:B------:R-:W-:Y:S01]  /*3400*/  STL [R1+0xc0], R214 ;  /* 0x0000c0d601007387 */ /* 0x000fe20000100800 */
        /* <DEDUP_REMOVED lines=11> */
[----:B------:R1:W-:Y:S01]  /*34c0*/  STL [R1+0xcc], R211 ;  /* 0x0000ccd301007387 */ /* 0x0003e20000100800 */
[----:B------:R-:W-:-:S01]  /*34d0*/  FADD R200, R114, R200 ;  /* 0x000000c872c87221 */ /* 0x000fc20000000000 */
[----:B------:R-:W-:Y:S01]  /*34e0*/  FADD R199, R115, R199 ;  /* 0x000000c773c77221 */ /* 0x000fe20000000000 */
        /* <DEDUP_REMOVED lines=69> */
[----:B-----5:R-:W-:Y:S01]  /*3940*/  FADD R0, R57, R0 ;  /* 0x0000000039007221 */ /* 0x020fe20000000000 */
[----:B----4-:R-:W-:-:S01]  /*3950*/  FADD R227, R70, R227 ;  /* 0x000000e346e37221 */ /* 0x010fc20000000000 */
[----:B--2---:R-:W-:Y:S01]  /*3960*/  FADD R226, R69, R226 ;  /* 0x000000e245e27221 */ /* 0x004fe20000000000 */
[----:B---3--:R-:W-:-:S01]  /*3970*/  FADD R225, R68, R225 ;  /* 0x000000e144e17221 */ /* 0x008fc20000000000 */
        /* <DEDUP_REMOVED lines=9> */
[----:B------:R-:W-:-:S05]  /*3a10*/  FADD R215, R58, R215 ;  /* 0x000000d73ad77221 */ /* 0x000fca0000000000 */
[----:B------:R2:W-:Y:S04]  /*3a20*/  STL [R1], R215 ;  /* 0x000000d701007387 */ /* 0x0005e80000100800 */
[----:B------:R3:W-:Y:S04]  /*3a30*/  STL [R1+0x4], R216 ;  /* 0x000004d801007387 */ /* 0x0007e80000100800 */
        /* <DEDUP_REMOVED lines=8> */
[----:B-1----:R-:W4:Y:S04]  /*3ac0*/  LDL.LU R211, [R1+0x34] ;  /* 0x0000340001d37983 */ /* 0x002f280000300800 */
[----:B------:R1:W-:Y:S04]  /*3ad0*/  STL [R1+0x28], R225 ;  /* 0x000028e101007387 */ /* 0x0003e80000100800 */
[----:B------:R-:W4:Y:S04]  /*3ae0*/  LDL.LU R212, [R1+0x38] ;  /* 0x0000380001d47983 */ /* 0x000f280000300800 */
[----:B------:R1:W-:Y:S04]  /*3af0*/  STL [R1+0x2c], R226 ;  /* 0x00002ce201007387 */ /* 0x0003e80000100800 */
[----:B------:R-:W4:Y:S04]  /*3b00*/  LDL.LU R213, [R1+0x3c] ;  /* 0x00003c0001d57983 */ /* 0x000f280000300800 */
[----:B------:R1:W-:Y:S04]  /*3b10*/  STL [R1+0x30], R227 ;  /* 0x000030e301007387 */ /* 0x0003e80000100800 */
[----:B------:R-:W4:Y:S04]  /*3b20*/  LDL.LU R214, [R1+0x40] ;  /* 0x0000400001d67983 */ /* 0x000f280000300800 */
[----:B--2---:R-:W2:Y:S04]  /*3b30*/  LDL.LU R215, [R1+0x44] ;  /* 0x0000440001d77983 */ /* 0x004ea80000300800 */
[----:B---3--:R-:W3:Y:S04]  /*3b40*/  LDL.LU R216, [R1+0x48] ;  /* 0x0000480001d87983 */ /* 0x008ee80000300800 */
[----:B----4-:R-:W4:Y:S04]  /*3b50*/  LDL.LU R217, [R1+0x4c] ;  /* 0x00004c0001d97983 */ /* 0x010f280000300800 */
[----:B0-----:R-:W4:Y:S04]  /*3b60*/  LDL.LU R218, [R1+0x50] ;  /* 0x0000500001da7983 */ /* 0x001f280000300800 */
[----:B------:R-:W4:Y:S04]  /*3b70*/  LDL.LU R219, [R1+0x54] ;  /* 0x0000540001db7983 */ /* 0x000f280000300800 */
[----:B------:R-:W4:Y:S04]  /*3b80*/  LDL.LU R220, [R1+0x58] ;  /* 0x0000580001dc7983 */ /* 0x000f280000300800 */
[----:B------:R-:W4:Y:S04]  /*3b90*/  LDL.LU R221, [R1+0x5c] ;  /* 0x00005c0001dd7983 */ /* 0x000f280000300800 */
[----:B------:R-:W4:Y:S04]  /*3ba0*/  LDL.LU R222, [R1+0x60] ;  /* 0x0000600001de7983 */ /* 0x000f280000300800 */
[----:B------:R-:W4:Y:S04]  /*3bb0*/  LDL.LU R223, [R1+0x64] ;  /* 0x0000640001df7983 */ /* 0x000f280000300800 */
[----:B------:R-:W4:Y:S04]  /*3bc0*/  LDL.LU R224, [R1+0x68] ;  /* 0x0000680001e07983 */ /* 0x000f280000300800 */
[----:B-1----:R-:W4:Y:S04]  /*3bd0*/  LDL.LU R225, [R1+0x6c] ;  /* 0x00006c0001e17983 */ /* 0x002f280000300800 */
[----:B------:R-:W4:Y:S04]  /*3be0*/  LDL.LU R226, [R1+0x70] ;  /* 0x0000700001e27983 */ /* 0x000f280000300800 */
[----:B------:R-:W4:Y:S01]  /*3bf0*/  LDL.LU R227, [R1+0x74] ;  /* 0x0000740001e37983 */ /* 0x000f220000300800 */
[----:B------:R-:W-:-:S05]  /*3c00*/  FADD R211, R71, R211 ;  /* 0x000000d347d37221 */ /* 0x000fca0000000000 */
[----:B------:R0:W-:Y:S01]  /*3c10*/  STL [R1+0x34], R211 ;  /* 0x000034d301007387 */ /* 0x0001e20000100800 */
[----:B------:R-:W-:-:S03]  /*3c20*/  FADD R212, R72, R212 ;  /* 0x000000d448d47221 */ /* 0x000fc60000000000 */
[----:B0-----:R1:W5:Y:S01]  /*3c30*/  LDL.LU R211, [R1+0xcc] ;  /* 0x0000cc0001d37983 */ /* 0x0013620000300800 */
[----:B------:R-:W-:-:S03]  /*3c40*/  FADD R213, R73, R213 ;  /* 0x000000d549d57221 */ /* 0x000fc60000000000 */
[----:B------:R0:W-:Y:S01]  /*3c50*/  STL [R1+0x38], R212 ;  /* 0x000038d401007387 */ /* 0x0001e20000100800 */
[----:B------:R-:W-:-:S01]  /*3c60*/  FADD R214, R74, R214 ;  /* 0x000000d64ad67221 */ /* 0x000fc20000000000 */
[----:B--2---:R-:W-:Y:S02]  /*3c70*/  FADD R215, R75, R215 ;  /* 0x000000d74bd77221 */ /* 0x004fe40000000000 */
[----:B0-----:R1:W5:Y:S01]  /*3c80*/  LDL.LU R212, [R1+0xc8] ;  /* 0x0000c80001d47983 */ /* 0x0013620000300800 */
[----:B---3--:R-:W-:-:S03]  /*3c90*/  FADD R216, R76, R216 ;  /* 0x000000d84cd87221 */ /* 0x008fc60000000000 */
[----:B------:R0:W-:Y:S01]  /*3ca0*/  STL [R1+0x3c], R213 ;  /* 0x00003cd501007387 */ /* 0x0001e20000100800 */
[----:B----4-:R-:W-:-:S03]  /*3cb0*/  FADD R217, R77, R217 ;  /* 0x000000d94dd97221 */ /* 0x010fc60000000000 */
[----:B0-----:R1:W5:Y:S01]  /*3cc0*/  LDL.LU R213, [R1+0xc4] ;  /* 0x0000c40001d57983 */ /* 0x0013620000300800 */
[----:B------:R-:W-:-:S03]  /*3cd0*/  FADD R218, R78, R218 ;  /* 0x000000da4eda7221 */ /* 0x000fc60000000000 */
[----:B------:R0:W-:Y:S01]  /*3ce0*/  STL [R1+0x40], R214 ;  /* 0x000040d601007387 */ /* 0x0001e20000100800 */
[----:B------:R-:W-:-:S01]  /*3cf0*/  FADD R219, R79, R219 ;  /* 0x000000db4fdb7221 */ /* 0x000fc20000000000 */
[----:B------:R-:W-:Y:S02]  /*3d00*/  FADD R220, R80, R220 ;  /* 0x000000dc50dc7221 */ /* 0x000fe40000000000 */
[----:B0-----:R1:W5:Y:S04]  /*3d10*/  LDL.LU R214, [R1+0xc0] ;  /* 0x0000c00001d67983 */ /* 0x0013680000300800 */
[----:B------:R0:W-:Y:S01]  /*3d20*/  STL [R1+0x44], R215 ;  /* 0x000044d701007387 */ /* 0x0001e20000100800 */
[----:B------:R-:W-:-:S01]  /*3d30*/  FADD R221, R81, R221 ;  /* 0x000000dd51dd7221 */ /* 0x000fc20000000000 */
[----:B------:R-:W-:-:S02]  /*3d40*/  FADD R222, R82, R222 ;  /* 0x000000de52de7221 */ /* 0x000fc40000000000 */
[----:B0-----:R1:W5:Y:S04]  /*3d50*/  LDL.LU R215, [R1+0xbc] ;  /* 0x0000bc0001d77983 */ /* 0x0013680000300800 */
[----:B------:R0:W-:Y:S01]  /*3d60*/  STL [R1+0x48], R216 ;  /* 0x000048d801007387 */ /* 0x0001e20000100800 */
[----:B------:R-:W-:-:S03]  /*3d70*/  FADD R223, R83, R223 ;  /* 0x000000df53df7221 */ /* 0x000fc60000000000 */
        /* <DEDUP_REMOVED lines=13> */
[----:B------:R0:W-:Y:S04]  /*3e50*/  STL [R1+0x5c], R221 ;  /* 0x00005cdd01007387 */ /* 0x0001e80000100800 */
        /* <DEDUP_REMOVED lines=12> */
[----:B0-----:R1:W5:Y:S01]  /*3f20*/  LDL.LU R227, [R1+0x8c] ;  /* 0x00008c0001e37983 */ /* 0x0013620000300800 */
[----:B------:R-:W-:-:S05]  /*3f30*/  UMOV UR6, URZ ;  /* 0x0000003f00067c82 */ /* 0x000fca0008000000 */
.L_x_28:
[----:B------:R-:W-:Y:S05]  /*3f40*/  @!P2 BRA `(.L_x_29) ;  /* 0x000000000004a947 */ /* 0x000fea0003800000 */
[----:B------:R-:W-:Y:S01]  /*3f50*/  BPT.TRAP 0x1 ;  /* 0x000000040000795c */ /* 0x000fe20000300000 */
.L_x_29:
[----:B-----5:R4:W-:Y:S04]  /*3f60*/  STL [R1+0x8c], R0 ;  /* 0x00008c0001007387 */ /* 0x0209e80000100800 */
[----:B----4-:R-:W4:Y:S01]  /*3f70*/  LDL R0, [R1+0x78] ;  /* 0x0000780001007983 */ /* 0x010f220000100800 */
[----:B0-----:R-:W-:-:S05]  /*3f80*/  IMAD.U32 R229, RZ, RZ, UR19 ;  /* 0x00000013ffe57e24 */ /* 0x001fca000f8e00ff */
[----:B------:R-:W-:-:S05]  /*3f90*/  @P0 LEA R229, R229, UR14, 0x3 ;  /* 0x0000000ee5e50c11 */ /* 0x000fca000f8e18ff */
[----:B------:R-:W-:Y:S01]  /*3fa0*/  @P0 VIADD R229, R229, 0x20 ;  /* 0x00000020e5e50836 */ /* 0x000fe20000000000 */
[----:B------:R-:W-:-:S06]  /*3fb0*/  UISETP.GT.U32.AND UP0, UPT, UR13, 0x1, UPT ;  /* 0x000000010d00788c */ /* 0x000fcc000bf04070 */
[----:B------:R-:W-:Y:S02]  /*3fc0*/  PLOP3.LUT P1, PT, PT, PT, UP0, 0x80, 0x0 ;  /* 0x000000000000781c */ /* 0x000fe40003f2f008 */
[----:B----4-:R-:W-:Y:S02]  /*3fd0*/  @P0 PRMT R229, R0, 0x654, R229 ;  /* 0x0000065400e50816 */ /* 0x010fe400000000e5 */
[----:B------:R0:W5:Y:S02]  /*3fe0*/  LDL.LU R0, [R1+0x8c] ;  /* 0x00008c0001007983 */ /* 0x0001640000300800 */
[----:B------:R0:W-:Y:S07]  /*3ff0*/  @P0 SYNCS.ARRIVE.TRANS64.RED.A1T0 RZ, [R229+URZ], RZ ;  /* 0x000000ffe5ff09a7 */ /* 0x0001ee000810043f */
[----:B------:R-:W-:Y:S05]  /*4000*/  @P1 BRA `(.L_x_30) ;  /* 0x0000000000041947 */ /* 0x000fea0003800000 */
[----:B------:R-:W-:Y:S01]  /*4010*/  BPT.TRAP 0x1 ;  /* 0x000000040000795c */ /* 0x000fe20000300000 */
.L_x_30:
[----:B------:R-:W-:Y:S01]  /*4020*/  UIADD3 UR18, UR18, 0x1, URZ ;  /* 0x0000000112127890 */ /* 0x000fe2000fffe03f */
[C---:B------:R-:W-:Y:S01]  /*4030*/  ISETP.GT.AND P1, PT, R228.reuse, 0x1, PT ;  /* 0x00000001e400780c */ /* 0x040fe20003f24270 */
[----:B------:R-:W-:Y:S01]  /*4040*/  UIADD3 UR19, UR19, 0x1, URZ ;  /* 0x0000000113137890 */ /* 0x000fe2000fffe03f */
[----:B------:R-:W-:Y:S01]  /*4050*/  VIADD R228, R228, 0xffffffff ;  /* 0xffffffffe4e47836 */ /* 0x000fe20000000000 */
[----:B------:R-:W-:Y:S02]  /*4060*/  UISETP.NE.AND UP0, UPT, UR18, 0x4, UPT ;  /* 0x000000041200788c */ /* 0x000fe4000bf05270 */
[----:B------:R-:W-:Y:S02]  /*4070*/  UISETP.NE.AND UP1, UPT, UR19, 0x4, UPT ;  /* 0x000000041300788c */ /* 0x000fe4000bf25270 */
[----:B------:R-:W-:Y:S02]  /*4080*/  USEL UR8, URZ, 0x1, UP0 ;  /* 0x000000013f087887 */ /* 0x000fe40008000000 */
[----:B------:R-:W-:-:S02]  /*4090*/  USEL UR18, UR18, URZ, UP0 ;  /* 0x0000003f12127287 */ /* 0x000fc40008000000 */
[----:B------:R-:W-:Y:S02]  /*40a0*/  USEL UR19, UR19, URZ, UP1 ;  /* 0x0000003f13137287 */ /* 0x000fe40008800000 */
[----:B------:R-:W-:Y:S01]  /*40b0*/  LOP3.LUT R227, R227, UR8, RZ, 0x3c, !PT ;  /* 0x00000008e3e37c12 */ /* 0x000fe2000f8e3cff */
[----:B------:R-:W-:Y:S01]  /*40c0*/  UMOV UR8, 0x1 ;  /* 0x0000000100087882 */ /* 0x000fe20000000000 */
[----:B------:R-:W-:Y:S08]  /*40d0*/  @P1 BRA `(.L_x_31) ;  /* 0xffffffec00801947 */ /* 0x000ff0000383ffff */
.L_x_23:
[----:B------:R-:W-:-:S04]  /*40e0*/  UISETP.NE.AND UP0, UPT, UR6, URZ, UPT ;  /* 0x0000003f0600728c */ /* 0x000fc8000bf05270 */
[----:B------:R-:W-:-:S06]  /*40f0*/  USEL UR6, URZ, 0x1, !UP0 ;  /* 0x000000013f067887 */ /* 0x000fcc000c000000 */
[----:B------:R-:W-:-:S13]  /*4100*/  ISETP.NE.AND P1, PT, RZ, UR6, PT ;  /* 0x00000006ff007c0c */ /* 0x000fda000bf25270 */
[----:B------:R-:W-:Y:S05]  /*4110*/  @!P1 BRA `(.L_x_32) ;  /* 0x0000000c00dc9947 */ /* 0x000fea0003800000 */
[----:B------:R-:W4:Y:S04]  /*4120*/  LDL.LU R227, [R1+0x74] ;  /* 0x0000740001e37983 */ /* 0x000f280000300800 */
[----:B----4-:R4:W-:Y:S04]  /*4130*/  STL [R1+0x8c], R227 ;  /* 0x00008ce301007387 */ /* 0x0109e80000100800 */
[----:B----4-:R-:W4:Y:S04]  /*4140*/  LDL.LU R227, [R1+0x70] ;  /* 0x0000700001e37983 */ /* 0x010f280000300800 */
        /* <DEDUP_REMOVED lines=55> */
[----:B----4-:R-:W4:Y:S01]  /*44c0*/  LDL.LU R227, [R1] ;  /* 0x0000000001e37983 */ /* 0x010f220000300800 */
[----:B------:R-:W-:-:S02]  /*44d0*/  WARPGROUP.DEPBAR.LE gsb0, 0x0 ;  /* 0x00008000000079c5 */ /* 0x000fc40000010000 */
[----:B------:R-:W-:Y:S01]  /*44e0*/  FADD R226, R88, R226 ;  /* 0x000000e258e27221 */ /* 0x000fe20000000000 */
        /* <DEDUP_REMOVED lines=96> */
[----:B-----5:R-:W-:Y:S01]  /*4af0*/  FADD R0, R57, R0 ;  /* 0x0000000039007221 */ /* 0x020fe20000000000 */
[----:B----4-:R-:W-:-:S05]  /*4b00*/  FADD R227, R58, R227 ;  /* 0x000000e33ae37221 */ /* 0x010fca0000000000 */
[----:B------:R4:W-:Y:S04]  /*4b10*/  STL [R1], R227 ;  /* 0x000000e301007387 */ /* 0x0009e80000100800 */
[----:B----4-:R-:W4:Y:S02]  /*4b20*/  LDL.LU R227, [R1+0xfc] ;  /* 0x0000fc0001e37983 */ /* 0x010f240000300800 */
[----:B----4-:R-:W-:-:S05]  /*4b30*/  FADD R227, R59, R227 ;  /* 0x000000e33be37221 */ /* 0x010fca0000000000 */
[----:B------:R4:W-:Y:S04]  /*4b40*/  STL [R1+0x4], R227 ;  /* 0x000004e301007387 */ /* 0x0009e80000100800 */
        /* <DEDUP_REMOVED lines=83> */
[----:B------:R4:W-:Y:S02]  /*5080*/  STL [R1+0x74], R227 ;  /* 0x000074e301007387 */ /* 0x0009e40000100800 */
.L_x_32:
[----:B------:R-:W-:Y:S02]  /*5090*/  WARPGROUP.DEPBAR.LE gsb0, 0x0 ;  /* 0x00008000000079c5 */ /* 0x000fe40000010000 */
[----:B------:R-:W0:Y:S02]  /*50a0*/  LDC R24, c[0x0][0x28c] ;  /* 0x0000a300ff187b82 */ /* 0x000e240000000800 */
[----:B0-----:R-:W-:-:S13]  /*50b0*/  ISETP.GE.AND P1, PT, R24, 0x1, PT ;  /* 0x000000011800780c */ /* 0x001fda0003f26270 */
[----:B------:R-:W-:Y:S05]  /*50c0*/  @!P1 BRA `(.L_x_33) ;  /* 0x0000000000509947 */ /* 0x000fea0003800000 */
[----:B------:R-:W-:-:S06]  /*50d0*/  UISETP.NE.AND UP0, UPT, UR23, 0x3, UPT ;  /* 0x000000031700788c */ /* 0x000fcc000bf05270 */
[----:B------:R-:W-:-:S13]  /*50e0*/  PLOP3.LUT P1, PT, PT, PT, UP0, 0x80, 0x0 ;  /* 0x000000000000781c */ /* 0x000fda0003f2f008 */
[----:B------:R-:W-:Y:S05]  /*50f0*/  @!P1 BRA `(.L_x_34) ;  /* 0x0000000000049947 */ /* 0x000fea0003800000 */
[----:B------:R-:W-:Y:S01]  /*5100*/  BPT.TRAP 0x1 ;  /* 0x000000040000795c */ /* 0x000fe20000300000 */
.L_x_34:
[----:B----4-:R-:W4:Y:S01]  /*5110*/  LDL R227, [R1+0x78] ;  /* 0x0000780001e37983 */ /* 0x010f220000100800 */
[----:B------:R-:W-:Y:S01]  /*5120*/  VOTEU.ANY UP0, P0 ;  /* 0x00000000003f7886 */ /* 0x000fe20000000100 */
[----:B------:R-:W-:Y:S01]  /*5130*/  UISETP.LT.AND UP1, UPT, UR12, 0x1, UPT ;  /* 0x000000010c00788c */ /* 0x000fe2000bf21270 */
[----:B------:R-:W-:-:S03]  /*5140*/  IMAD.U32 R25, RZ, RZ, UR14 ;  /* 0x0000000eff197e24 */ /* 0x000fc6000f8e00ff */
[----:B------:R-:W-:-:S04]  /*5150*/  @UP0 USEL UR6, UR12, 0x1, UP1 ;  /* 0x000000010c060887 */ /* 0x000fc80008800000 */
[----:B------:R-:W-:Y:S02]  /*5160*/  @UP0 UIADD3 UR6, UR5, UR12, -UR6 ;  /* 0x0000000c05060290 */ /* 0x000fe4000fffe806 */
[----:B------:R-:W-:-:S04]  /*5170*/  UISETP.GT.U32.AND UP0, UPT, UR13, 0x1, UPT ;  /* 0x000000010d00788c */ /* 0x000fc8000bf04070 */
[----:B------:R-:W-:Y:S02]  /*5180*/  IMAD.U32 R24, RZ, RZ, UR6 ;  /* 0x00000006ff187e24 */ /* 0x000fe4000f8e00ff */
[----:B------:R-:W-:Y:S02]  /*5190*/  PLOP3.LUT P1, PT, PT, PT, UP0, 0x80, 0x0 ;  /* 0x000000000000781c */ /* 0x000fe40003f2f008 */
[----:B------:R-:W-:-:S05]  /*51a0*/  @P0 IMAD.SHL.U32 R24, R24, 0x8, RZ ;  /* 0x0000000818180824 */ /* 0x000fca00078e00ff */
[----:B------:R-:W-:-:S04]  /*51b0*/  @P0 LOP3.LUT R24, R24, 0x18, RZ, 0xc0, !PT ;  /* 0x0000001818180812 */ /* 0x000fc800078ec0ff */
[----:B------:R-:W-:-:S04]  /*51c0*/  @P0 IADD3 R24, R25, 0x20, R24 ;  /* 0x0000002019180810 */ /* 0x000fc80007ffe018 */
[----:B----4-:R-:W-:-:S04]  /*51d0*/  @P0 PRMT R24, R227, 0x654, R24 ;  /* 0x00000654e3180816 */ /* 0x010fc80000000018 */
[----:B------:R0:W-:Y:S01]  /*51e0*/  @P0 SYNCS.ARRIVE.TRANS64.RED.A1T0 RZ, [R24+URZ], RZ ;  /* 0x000000ff18ff09a7 */ /* 0x0001e2000810043f */
[----:B------:R-:W-:Y:S05]  /*51f0*/  @P1 BRA `(.L_x_33) ;  /* 0x0000000000041947 */ /* 0x000fea0003800000 */
[----:B------:R-:W-:Y:S01]  /*5200*/  BPT.TRAP 0x1 ;  /* 0x000000040000795c */ /* 0x000fe20000300000 */
.L_x_33:
[----:B------:R1:W-:Y:S01]  /*5210*/  STL [R1+0x90], R2 ;  /* 0x0000900201007387 */ /* 0x0003e20000100800 */
[----:B------:R-:W2:Y:S01]  /*5220*/  LDC R28, c[0x0][0x288] ;  /* 0x0000a200ff1c7b82 */ /* 0x000ea20000000800 */
[----:B------:R-:W-:Y:S02]  /*5230*/  ULDC UR6, c[0x0][0x284] ;  /* 0x0000a10000067ab9 */ /* 0x000fe40000000800 */
[----:B-1----:R-:W3:Y:S04]  /*5240*/  LDL.LU R2, [R1+0x84] ;  /* 0x0000840001027983 */ /* 0x002ee80000300800 */
[----:B-----5:R1:W-:Y:S04]  /*5250*/  STL [R1+0x8c], R0 ;  /* 0x00008c0001007387 */ /* 0x0203e80000100800 */
[----:B-1----:R-:W2:Y:S01]  /*5260*/  LDL.LU R0, [R1+0x88] ;  /* 0x0000880001007983 */ /* 0x002ea20000300800 */
[----:B----4-:R-:W0:Y:S02]  /*5270*/  S2R R227, SR_TID.X ;  /* 0x0000000000e37919 */ /* 0x010e240000002100 */
[----:B0-----:R-:W-:-:S02]  /*5280*/  SHF.R.U32.HI R24, RZ, 0x2, R227 ;  /* 0x00000002ff187819 */ /* 0x001fc400000116e3 */
[----:B------:R-:W-:Y:S02]  /*5290*/  LOP3.LUT R26, R227, 0x60, RZ, 0xc0, !PT ;  /* 0x00000060e31a7812 */ /* 0x000fe400078ec0ff */
[----:B------:R-:W-:Y:S02]  /*52a0*/  SHF.R.U32.HI R27, RZ, 0x7, R227 ;  /* 0x00000007ff1b7819 */ /* 0x000fe400000116e3 */
[----:B------:R-:W-:Y:S02]  /*52b0*/  LOP3.LUT R25, R24, 0x7, RZ, 0xc0, !PT ;  /* 0x0000000718197812 */ /* 0x000fe400078ec0ff */
[----:B------:R-:W-:Y:S02]  /*52c0*/  SHF.R.U32.HI R26, RZ, 0x1, R26 ;  /* 0x00000001ff1a7819 */ /* 0x000fe4000001161a */
[----:B------:R-:W-:Y:S02]  /*52d0*/  LOP3.LUT R24, R27, 0x1, RZ, 0xc0, !PT ;  /* 0x000000011b187812 */ /* 0x000fe400078ec0ff */
[----:B------:R-:W-:-:S02]  /*52e0*/  IADD3 R31, RZ, -R26, -R25 ;  /* 0x8000001aff1f7210 */ /* 0x000fc40007ffe819 */
[----:B------:R-:W-:Y:S01]  /*52f0*/  LOP3.LUT R27, R227, 0x3, RZ, 0xc0, !PT ;  /* 0x00000003e31b7812 */ /* 0x000fe200078ec0ff */
[C---:B------:R-:W-:Y:S02]  /*5300*/  IMAD.SHL.U32 R30, R24.reuse, 0x40, RZ ;  /* 0x00000040181e7824 */ /* 0x040fe400078e00ff */
[----:B------:R-:W-:Y:S02]  /*5310*/  IMAD R31, R24, -0x40, R31 ;  /* 0xffffffc0181f7824 */ /* 0x000fe400078e021f */
[----:B---3--:R-:W-:Y:S02]  /*5320*/  IMAD.SHL.U32 R29, R2, 0x80, RZ ;  /* 0x00000080021d7824 */ /* 0x008fe400078e00ff */
[----:B------:R0:W5:Y:S01]  /*5330*/  LDL.LU R2, [R1+0x90] ;  /* 0x0000900001027983 */ /* 0x0001620000300800 */
[----:B--2---:R-:W-:Y:S02]  /*5340*/  IMAD.WIDE R38, R0, 0x100, RZ ;  /* 0x0000010000267825 */ /* 0x004fe400078e02ff */
[----:B------:R-:W-:-:S02]  /*5350*/  ISETP.GE.AND P1, PT, R29, R28, PT ;  /* 0x0000001c1d00720c */ /* 0x000fc40003f26270 */
[----:B------:R-:W-:Y:S01]  /*5360*/  LOP3.LUT R43, R30, 0x40, R25, 0xe2, !PT ;  /* 0x000000401e2b7812 */ /* 0x000fe200078ee219 */
[----:B------:R-:W-:Y:S02]  /*5370*/  IMAD.SHL.U32 R24, R0, 0x100, RZ ;  /* 0x0000010000187824 */ /* 0x000fe400078e00ff */
[----:B------:R0:W5:Y:S01]  /*5380*/  LDL.LU R0, [R1+0x8c] ;  /* 0x00008c0001007983 */ /* 0x0001620000300800 */
[----:B------:R-:W-:Y:S02]  /*5390*/  IMAD.SHL.U32 R32, R227, 0x2, RZ ;  /* 0x00000002e3207824 */ /* 0x000fe400078e00ff */
[C---:B------:R-:W-:Y:S01]  /*53a0*/  ISETP.GE.OR P1, PT, R24.reuse, UR6, P1 ;  /* 0x0000000618007c0c */ /* 0x040fe20008f26670 */
[----:B------:R-:W-:Y:S01]  /*53b0*/  IMAD R42, R27, -0x2, R28 ;  /* 0xfffffffe1b2a7824 */ /* 0x000fe200078e021c */
[----:B------:R-:W-:Y:S01]  /*53c0*/  IADD3 R41, -R24, UR6, R31 ;  /* 0x0000000618297c10 */ /* 0x000fe2000fffe11f */
[----:B------:R-:W-:Y:S01]  /*53d0*/  IMAD.MOV.U32 R40, RZ, RZ, -0x1 ;  /* 0xffffffffff287424 */ /* 0x000fe200078e00ff */
[----:B------:R-:W-:Y:S01]  /*53e0*/  LOP3.LUT R43, R38, R43, R26, 0xfe, !PT ;  /* 0x0000002b262b7212 */ /* 0x000fe200078efe1a */
[----:B------:R-:W-:Y:S01]  /*53f0*/  IMAD.IADD R42, R42, 0x1, -R29 ;  /* 0x000000012a2a7824 */ /* 0x000fe200078e0a1d */
[----:B------:R-:W-:-:S07]  /*5400*/  LOP3.LUT R32, R29, 0x6, R32, 0xf8, !PT ;  /* 0x000000061d207812 */ /* 0x000fce00078ef820 */
[----:B0-----:R-:W-:Y:S05]  /*5410*/  @P1 BRA `(.L_x_35) ;  /* 0x00000090001c1947 */ /* 0x001fea0003800000 */
[----:B------:R-:W0:Y:S01]  /*5420*/  LDC.64 R28, c[0x0][0x5c8] ;  /* 0x00017200ff1c7b82 */ /* 0x000e220000000a00 */
[----:B------:R-:W-:Y:S01]  /*5430*/  USHF.R.S32.HI UR7, URZ, 0x1f, UR22 ;  /* 0x0000001f3f077899 */ /* 0x000fe20008011416 */
[--C-:B------:R-:W-:Y:S01]  /*5440*/  SHF.R.S32.HI R33, RZ, 0x1f, R32.reuse ;  /* 0x0000001fff217819 */ /* 0x100fe20000011420 */
[----:B------:R-:W-:Y:S01]  /*5450*/  ULDC.64 UR8, c[0x0][0x5d0] ;  /* 0x0001740000087ab9 */ /* 0x000fe20000000a00 */
[----:B------:R-:W-:Y:S01]  /*5460*/  BSSY B0, `(.L_x_35) ;  /* 0x0000902000007945 */ /* 0x000fe20003800000 */
[----:B------:R-:W-:Y:S02]  /*5470*/  UIMAD UR6, UR7, UR8, URZ ;  /* 0x00000008070672a4 */ /* 0x000fe4000f8e023f */
[----:B------:R-:W-:Y:S02]  /*5480*/  IMAD.U32 R27, RZ, RZ, UR8 ;  /* 0x00000008ff1b7e24 */ /* 0x000fe4000f8e00ff */
[----:B------:R-:W-:Y:S02]  /*5490*/  UIMAD UR6, UR22, UR9, UR6 ;  /* 0x00000009160672a4 */ /* 0x000fe4000f8e0206 */
[----:B------:R-:W-:Y:S01]  /*54a0*/  IMAD.WIDE.U32 R26, R27, UR22, R32 ;  /* 0x000000161b1a7c25 */ /* 0x000fe2000f8e0020 */
[----:B------:R-:W-:-:S03]  /*54b0*/  ULDC.64 UR8, c[0x0][0x5c0] ;  /* 0x0001700000087ab9 */ /* 0x000fc60000000a00 */
[----:B------:R-:W-:Y:S02]  /*54c0*/  VIADD R27, R27, UR6 ;  /* 0x000000061b1b7c36 */ /* 0x000fe40008000000 */
[-C--:B0-----:R-:W-:Y:S01]  /*54d0*/  IMAD R24, R39, R28.reuse, RZ ;  /* 0x0000001c27187224 */ /* 0x081fe200078e02ff */
[----:B------:R-:W-:Y:S01]  /*54e0*/  SHF.L.U64.HI R34, R28, 0x3, R29 ;  /* 0x000000031c227819 */ /* 0x000fe2000001021d */
[----:B------:R-:W-:-:S04]  /*54f0*/  IMAD.WIDE.U32 R26, R43, R28, R26 ;  /* 0x0000001c2b1a7225 */ /* 0x000fc800078e001a */
[----:B------:R-:W-:Y:S01]  /*5500*/  IMAD R25, R43, R29, R24 ;  /* 0x0000001d2b197224 */ /* 0x000fe200078e0218 */
[C---:B------:R-:W-:Y:S01]  /*5510*/  LEA R30, P2, R28.reuse, R26, 0x7 ;  /* 0x0000001a1c1e7211 */ /* 0x040fe200078438ff */
[----:B------:R-:W-:Y:S01]  /*5520*/  IMAD.SHL.U32 R31, R28, 0x8, RZ ;  /* 0x000000081c1f7824 */ /* 0x000fe200078e00ff */
[----:B------:R-:W-:Y:S01]  /*5530*/  IADD3 R24, P1, R26, UR8, RZ ;  /* 0x000000081a187c10 */ /* 0x000fe2000ff3e0ff */
[----:B------:R-:W-:-:S03]  /*5540*/  IMAD.IADD R27, R27, 0x1, R25 ;  /* 0x000000011b1b7824 */ /* 0x000fc600078e0219 */
[----:B------:R-:W-:Y:S02]  /*5550*/  IADD3 R26, P5, P6, R26, UR8, R31 ;  /* 0x000000081a1a7c10 */ /* 0x000fe4000febe01f */
[----:B------:R-:W-:Y:S02]  /*5560*/  LEA.HI.X R29, R28, R27, R29, 0x7, P2 ;  /* 0x0000001b1c1d7211 */ /* 0x000fe400010f3c1d */
[C---:B------:R-:W-:Y:S02]  /*5570*/  IADD3.X R25, R27.reuse, UR9, RZ, P1, !PT ;  /* 0x000000091b197c10 */ /* 0x040fe40008ffe4ff */
[----:B------:R-:W-:Y:S02]  /*5580*/  IADD3.X R27, R27, UR9, R34, P5, P6 ;  /* 0x000000091b1b7c10 */ /* 0x000fe4000afec422 */
[----:B------:R-:W-:Y:S02]  /*5590*/  FSETP.NEU.AND P5, PT, RZ, UR21, PT ;  /* 0x00000015ff007c0b */ /* 0x000fe4000bfad000 */
[----:B------:R-:W-:-:S02]  /*55a0*/  IADD3 R28, P1, P2, R30, UR8, R31 ;  /* 0x000000081e1c7c10 */ /* 0x000fc4000fa3e01f */
[----:B------:R-:W-:-:S04]  /*55b0*/  IADD3 R30, P3, R30, UR8, RZ ;  /* 0x000000081e1e7c10 */ /* 0x000fc8000ff7e0ff */
[C---:B------:R-:W-:Y:S02]  /*55c0*/  IADD3.X R31, R29.reuse, UR9, RZ, P3, !PT ;  /* 0x000000091d1f7c10 */ /* 0x040fe40009ffe4ff */
[----:B------:R-:W-:-:S03]  /*55d0*/  IADD3.X R29, R29, UR9, R34, P1, P2 ;  /* 0x000000091d1d7c10 */ /* 0x000fc60008fe4422 */
[----:B------:R-:W-:Y:S05]  /*55e0*/  @!P5 BRA `(.L_x_36) ;  /* 0x0000006c001cd947 */ /* 0x000fea0003800000 */
[----:B------:R-:W-:Y:S01]  /*55f0*/  ULDC.64 UR8, c[0x0][0x5b8] ;  /* 0x00016e0000087ab9 */ /* 0x000fe20000000a00 */
[----:B------:R-:W-:Y:S01]  /*5600*/  ISETP.GE.AND P1, PT, R41, 0x1, PT ;  /* 0x000000012900780c */ /* 0x000fe20003f26270 */
[----:B------:R-:W-:Y:S02]  /*5610*/  UIMAD UR6, UR7, UR8, URZ ;  /* 0x00000008070672a4 */ /* 0x000fe4000f8e023f */
[----:B------:R-:W-:Y:S01]  /*5620*/  IMAD.U32 R35, RZ, RZ, UR8 ;  /* 0x00000008ff237e24 */ /* 0x000fe2000f8e00ff */
[----:B------:R-:W-:Y:S01]  /*5630*/  BSSY B1, `(.L_x_37) ;  /* 0x0000010000017945 */ /* 0x000fe20003800000 */
[----:B------:R-:W-:Y:S01]  /*5640*/  ISETP.LT.OR P5, PT, R42, 0x1, !P1 ;  /* 0x000000012a00780c */ /* 0x000fe20004fa1670 */
[----:B------:R-:W-:Y:S02]  /*5650*/  UIMAD UR6, UR22, UR9, UR6 ;  /* 0x00000009160672a4 */ /* 0x000fe4000f8e0206 */
[----:B------:R-:W-:Y:S01]  /*5660*/  IMAD.WIDE.U32 R32, R35, UR22, R32 ;  /* 0x0000001623207c25 */ /* 0x000fe2000f8e0020 */
[----:B------:R-:W-:-:S03]  /*5670*/  ULDC.64 UR8, c[0x0][0x5a8] ;  /* 0x00016a0000087ab9 */ /* 0x000fc60000000a00 */
[----:B------:R-:W-:Y:S02]  /*5680*/  IMAD.MOV.U32 R36, RZ, RZ, R32 ;  /* 0x000000ffff247224 */ /* 0x000fe400078e0020 */
[----:B------:R-:W-:Y:S01]  /*5690*/  VIADD R37, R33, UR6 ;  /* 0x0000000621257c36 */ /* 0x000fe20008000000 */
[----:B------:R-:W-:Y:S02]  /*56a0*/  ULDC.64 UR6, c[0x0][0x5b0] ;  /* 0x00016c0000067ab9 */ /* 0x000fe40000000a00 */
[----:B------:R-:W-:Y:S02]  /*56b0*/  IMAD R34, R39, UR6, RZ ;  /* 0x0000000627227c24 */ /* 0x000fe4000f8e02ff */
[----:B------:R-:W-:-:S04]  /*56c0*/  IMAD.WIDE.U32 R32, R43, UR6, R36 ;  /* 0x000000062b207c25 */ /* 0x000fc8000f8e0024 */
[--C-:B------:R-:W-:Y:S01]  /*56d0*/  IMAD R35, R43, UR7, R34.reuse ;  /* 0x000000072b237c24 */ /* 0x100fe2000f8e0222 */
[----:B------:R-:W-:Y:S02]  /*56e0*/  IADD3 R32, P2, R32, UR8, RZ ;  /* 0x0000000820207c10 */ /* 0x000fe4000ff5e0ff */
[----:B------:R-:W-:Y:S02]  /*56f0*/  PRMT R34, RZ, 0x7610, R34 ;  /* 0x00007610ff227816 */ /* 0x000fe40000000022 */
[----:B------:R-:W-:Y:S01]  /*5700*/  IADD3.X R33, R33, UR9, R35, P2, !PT ;  /* 0x0000000921217c10 */ /* 0x000fe200097fe423 */
[----:B------:R-:W-:Y:S08]  /*5710*/  @P5 BRA `(.L_x_38) ;  /* 0x0000000000045947 */ /* 0x000ff00003800000 */
[----:B------:R0:W5:Y:S02]  /*5720*/  LDG.E.U8 R34, desc[UR16][R32.64] ;  /* 0x0000001020227981 */ /* 0x000164000c1e1100 */
.L_x_38:
[----:B------:R-:W-:Y:S05]  /*5730*/  BSYNC B1 ;  /* 0x0000000000017941 */ /* 0x000fea0003800000 */
.L_x_37:
[----:B-----5:R-:W-:Y:S01]  /*5740*/  LOP3.LUT R34, R34, 0xff, RZ, 0xc0, !PT ;  /* 0x000000ff22227812 */ /* 0x020fe200078ec0ff */
[----:B------:R-:W-:Y:S01]  /*5750*/  BSSY B1, `(.L_x_39) ;  /* 0x000000b000017945 */ /* 0x000fe20003800000 */
[----:B------:R-:W-:Y:S02]  /*5760*/  ISETP.LT.OR P3, PT, R42, 0x2, !P1 ;  /* 0x000000022a00780c */ /* 0x000fe40004f61670 */
[----:B------:R-:W-:-:S05]  /*5770*/  F2FP.F16.E4M3.UNPACK_B R34, R34 ;  /* 0x00000022ff22723e */ /* 0x000fca00020006ff */
[----:B------:R-:W-:-:S05]  /*5780*/  HADD2.F32 R34, -RZ, R34.H0_H0 ;  /* 0x20000022ff227230 */ /* 0x000fca0000004100 */
[----:B------:R-:W-:Y:S01]  /*5790*/  FMUL R35, R34, UR21 ;  /* 0x0000001522237c20 */ /* 0x000fe20008400000 */
[----:B------:R-:W-:-:S03]  /*57a0*/  PRMT R34, RZ, 0x7610, R34 ;  /* 0x00007610ff227816 */ /* 0x000fc60000000022 */
[----:B------:R-:W-:-:S05]  /*57b0*/  FFMA R35, R226, UR20, R35 ;  /* 0x00000014e2237c23 */ /* 0x000fca0008000023 */
[----:B------:R-:W-:-:S05]  /*57c0*/  F2FP.SATFINITE.E4M3.F32.PACK_AB_MERGE_C R35, RZ, R35, RZ ;  /* 0x00000023ff23723e */ /* 0x000fca00048070ff */
[----:B------:R1:W-:Y:S01]  /*57d0*/  @!P5 STG.E.U8 desc[UR16][R24.64], R35 ;  /* 0x000000231800d986 */ /* 0x0003e2000c101110 */
[----:B------:R-:W-:Y:S05]  /*57e0*/  @P3 BRA `(.L_x_40) ;  /* 0x0000000000043947 */ /* 0x000fea0003800000 */
[----:B------:R2:W5:Y:S02]  /*57f0*/  LDG.E.U8 R34, desc[UR16][R32.64+0x1] ;  /* 0x0000011020227981 */ /* 0x000564000c1e1100 */
.L_x_40:
[----:B------:R-:W-:Y:S05]  /*5800*/  BSYNC B1 ;  /* 0x0000000000017941 */ /* 0x000fea0003800000 */
.L_x_39:
[----:B-----5:R-:W-:Y:S01]  /*5810*/  LOP3.LUT R34, R34, 0xff, RZ, 0xc0, !PT ;  /* 0x000000ff22227812 */ /* 0x020fe200078ec0ff */
[----:B------:R-:W-:Y:S01]  /*5820*/  BSSY B1, `(.L_x_41) ;  /* 0x0000013000017945 */ /* 0x000fe20003800000 */
[----:B------:R-:W-:Y:S02]  /*5830*/  IADD3 R45, P2, R43, 0x8, RZ ;  /* 0x000000082b2d7810 */ /* 0x000fe40007f5e0ff */
[----:B------:R-:W-:-:S03]  /*5840*/  F2FP.F16.E4M3.UNPACK_B R34, R34 ;  /* 0x00000022ff22723e */ /* 0x000fc600020006ff */
[----:B-1----:R-:W-:Y:S01]  /*5850*/  IMAD.X R35, RZ, RZ, R39, P2 ;  /* 0x000000ffff237224 */ /* 0x002fe200010e0627 */
[----:B------:R-:W-:Y:S01]  /*5860*/  ISETP.GE.AND P2, PT, R41, 0x9, PT ;  /* 0x000000092900780c */ /* 0x000fe20003f46270 */
[----:B------:R-:W-:Y:S02]  /*5870*/  HADD2.F32 R34, -RZ, R34.H0_H0 ;  /* 0x20000022ff227230 */ /* 0x000fe40000004100 */
[----:B------:R-:W-:Y:S01]  /*5880*/  IMAD R46, R35, UR6, RZ ;  /* 0x00000006232e7c24 */ /* 0x000fe2000f8e02ff */
[----:B------:R-:W-:Y:S02]  /*5890*/  ISETP.LT.OR P5, PT, R42, 0x1, !P2 ;  /* 0x000000012a00780c */ /* 0x000fe400057a1670 */
[----:B------:R-:W-:Y:S01]  /*58a0*/  FMUL R44, R34, UR21 ;  /* 0x00000015222c7c20 */ /* 0x000fe20008400000 */
[----:B------:R-:W-:-:S04]  /*58b0*/  IMAD.WIDE.U32 R34, R45, UR6, R36 ;  /* 0x000000062d227c25 */ /* 0x000fc8000f8e0024 */
[----:B------:R-:W-:Y:S01]  /*58c0*/  FFMA R44, R225, UR20, R44 ;  /* 0x00000014e12c7c23 */ /* 0x000fe2000800002c */
[----:B------:R-:W-:Y:S01]  /*58d0*/  IMAD R45, R45, UR7, R46 ;  /* 0x000000072d2d7c24 */ /* 0x000fe2000f8e022e */
[----:B------:R-:W-:-:S03]  /*58e0*/  IADD3 R34, P6, R34, UR8, RZ ;  /* 0x0000000822227c10 */ /* 0x000fc6000ffde0ff */
[----:B------:R-:W-:Y:S02]  /*58f0*/  F2FP.SATFINITE.E4M3.F32.PACK_AB_MERGE_C R47, RZ, R44, RZ ;  /* 0x0000002cff2f723e */ /* 0x000fe400048070ff */
[----:B------:R-:W-:Y:S02]  /*5900*/  IADD3.X R35, R35, UR9, R45, P6, !PT ;  /* 0x0000000923237c10 */ /* 0x000fe4000b7fe42d */
[----:B------:R-:W-:Y:S01]  /*5910*/  PRMT R44, RZ, 0x7610, R44 ;  /* 0x00007610ff2c7816 */ /* 0x000fe2000000002c */
[----:B------:R1:W-:Y:S01]  /*5920*/  @!P3 STG.E.U8 desc[UR16][R24.64+0x1], R47 ;  /* 0x0000012f1800b986 */ /* 0x0003e2000c101110 */
[----:B------:R-:W-:Y:S05]  /*5930*/  @P5 BRA `(.L_x_42) ;  /* 0x0000000000045947 */ /* 0x000fea0003800000 */
[----:B------:R3:W5:Y:S02]  /*5940*/  LDG.E.U8 R44, desc[UR16][R34.64] ;  /* 0x00000010222c7981 */ /* 0x000764000c1e1100 */
.L_x_42:
[----:B------:R-:W-:Y:S05]  /*5950*/  BSYNC B1 ;  /* 0x0000000000017941 */ /* 0x000fea0003800000 */
.L_x_41:
        /* <DEDUP_REMOVED lines=12> */
.L_x_44:
[----:B------:R-:W-:Y:S05]  /*5a20*/  BSYNC B1 ;  /* 0x0000000000017941 */ /* 0x000fea0003800000 */
.L_x_43:
[----:B-----5:R-:W-:Y:S01]  /*5a30*/  LOP3.LUT R44, R44, 0xff, RZ, 0xc0, !PT ;  /* 0x000000ff2c2c7812 */ /* 0x020fe200078ec0ff */
[----:B------:R-:W-:Y:S01]  /*5a40*/  BSSY B1, `(.L_x_45) ;  /* 0x000000b000017945 */ /* 0x000fe20003800000 */
[----:B------:R-:W-:Y:S02]  /*5a50*/  ISETP.LT.OR P5, PT, R42, 0x9, !P1 ;  /* 0x000000092a00780c */ /* 0x000fe40004fa1670 */
[----:B------:R-:W-:-:S05]  /*5a60*/  F2FP.F16.E4M3.UNPACK_B R44, R44 ;  /* 0x0000002cff2c723e */ /* 0x000fca00020006ff */
[----:B------:R-:W-:-:S05]  /*5a70*/  HADD2.F32 R44, -RZ, R44.H0_H0 ;  /* 0x2000002cff2c7230 */ /* 0x000fca0000004100 */
[----:B------:R-:W-:-:S04]  /*5a80*/  FMUL R44, R44, UR21 ;  /* 0x000000152c2c7c20 */ /* 0x000fc80008400000 */
[----:B------:R-:W-:-:S05]  /*5a90*/  FFMA R44, R223, UR20, R44 ;  /* 0x00000014df2c7c23 */ /* 0x000fca000800002c */
[----:B----4-:R-:W-:Y:S02]  /*5aa0*/  F2FP.SATFINITE.E4M3.F32.PACK_AB_MERGE_C R45, RZ, R44, RZ ;  /* 0x0000002cff2d723e */ /* 0x010fe400048070ff */
[----:B------:R-:W-:-:S03]  /*5ab0*/  PRMT R44, RZ, 0x7610, R44 ;  /* 0x00007610ff2c7816 */ /* 0x000fc6000000002c */
[----:B------:R4:W-:Y:S01]  /*5ac0*/  @!P3 STG.E.U8 desc[UR16][R26.64+0x1], R45 ;  /* 0x0000012d1a00b986 */ /* 0x0009e2000c101110 */
[----:B------:R-:W-:Y:S05]  /*5ad0*/  @P5 BRA `(.L_x_46) ;  /* 0x0000000000045947 */ /* 0x000fea0003800000 */
[----:B------:R0:W5:Y:S02]  /*5ae0*/  LDG.E.U8 R44, desc[UR16][R32.64+0x8] ;  /* 0x00000810202c7981 */ /* 0x000164000c1e1100 */
.L_x_46:
[----:B------:R-:W-:Y:S05]  /*5af0*/  BSYNC B1 ;  /* 0x0000000000017941 */ /* 0x000fea0003800000 */
.L_x_45:
[----:B-----5:R-:W-:Y:S01]  /*5b00*/  LOP3.LUT R44, R44, 0xff, RZ, 0xc0, !PT ;  /* 0x000000ff2c2c7812 */ /* 0x020fe200078ec0ff */
[----:B------:R-:W-:Y:S01]  /*5b10*/  BSSY B1, `(.L_x_47) ;  /* 0x000000b000017945 */ /* 0x000fe20003800000 */
[----:B------:R-:W-:Y:S02]  /*5b20*/  ISETP.LT.OR P3, PT, R42, 0xa, !P1 ;  /* 0x0000000a2a00780c */ /* 0x000fe40004f61670 */
[----:B------:R-:W-:-:S05]  /*5b30*/  F2FP.F16.E4M3.UNPACK_B R44, R44 ;  /* 0x0000002cff2c723e */ /* 0x000fca00020006ff */
[----:B------:R-:W-:-:S05]  /*5b40*/  HADD2.F32 R44, -RZ, R44.H0_H0 ;  /* 0x2000002cff2c7230 */ /* 0x000fca0000004100 */
[----:B----4-:R-:W-:Y:S01]  /*5b50*/  FMUL R45, R44, UR21 ;  /* 0x000000152c2d7c20 */ /* 0x010fe20008400000 */
[----:B------:R-:W-:-:S03]  /*5b60*/  PRMT R44, RZ, 0x7610, R44 ;  /* 0x00007610ff2c7816 */ /* 0x000fc6000000002c */
[----:B------:R-:W-:-:S05]  /*5b70*/  FFMA R45, R222, UR20, R45 ;  /* 0x00000014de2d7c23 */ /* 0x000fca000800002d */
[----:B------:R-:W-:-:S05]  /*5b80*/  F2FP.SATFINITE.E4M3.F32.PACK_AB_MERGE_C R45, RZ, R45, RZ ;  /* 0x0000002dff2d723e */ /* 0x000fca00048070ff */
[----:B------:R4:W-:Y:S01]  /*5b90*/  @!P5 STG.E.U8 desc[UR16][R24.64+0x8], R45 ;  /* 0x0000082d1800d986 */ /* 0x0009e2000c101110 */
[----:B------:R-:W-:Y:S05]  /*5ba0*/  @P3 BRA `(.L_x_48) ;  /* 0x0000000000043947 */ /* 0x000fea0003800000 */
[----:B------:R0:W5:Y:S02]  /*5bb0*/  LDG.E.U8 R44, desc[UR16][R32.64+0x9] ;  /* 0x00000910202c7981 */ /* 0x000164000c1e1100 */
.L_x_48:
[----:B------:R-:W-:Y:S05]  /*5bc0*/  BSYNC B1 ;  /* 0x0000000000017941 */ /* 0x000fea0003800000 */
.L_x_47:
        /* <DEDUP_REMOVED lines=12> */
.L_x_50:
[----:B------:R-:W-:Y:S05]  /*5c90*/  BSYNC B1 ;  /* 0x0000000000017941 */ /* 0x000fea0003800000 */
.L_x_49:
        /* <DEDUP_REMOVED lines=12> */
.L_x_52:
[----:B------:R-:W-:Y:S05]  /*5d60*/  BSYNC B1 ;  /* 0x0000000000017941 */ /* 0x000fea0003800000 */
.L_x_51:
        /* <DEDUP_REMOVED lines=12> */
.L_x_54:
[----:B------:R-:W-:Y:S05]  /*5e30*/  BSYNC B1 ;  /* 0x0000000000017941 */ /* 0x000fea0003800000 */
.L_x_53:
        /* <DEDUP_REMOVED lines=12> */
.L_x_56:
[----:B------:R-:W-:Y:S05]  /*5f00*/  BSYNC B1 ;  /* 0x0000000000017941 */ /* 0x000fea0003800000 */
.L_x_55:
        /* <DEDUP_REMOVED lines=12> */
.L_x_58:
[----:B------:R-:W-:Y:S05]  /*5fd0*/  BSYNC B1 ;  /* 0x0000000000017941 */ /* 0x000fea0003800000 */
.L_x_57:
        /* <DEDUP_REMOVED lines=12> */
.L_x_60:
[----:B------:R-:W-:Y:S05]  /*60a0*/  BSYNC B1 ;  /* 0x0000000000017941 */ /* 0x000fea0003800000 */
.L_x_59:
        /* <DEDUP_REMOVED lines=12> */
.L_x_62:
[----:B------:R-:W-:Y:S05]  /*6170*/  BSYNC B1 ;  /* 0x0000000000017941 */ /* 0x000fea0003800000 */
.L_x_61:
        /* <DEDUP_REMOVED lines=12> */
.L_x_64:
[----:B------:R-:W-:Y:S05]  /*6240*/  BSYNC B1 ;  /* 0x0000000000017941 */ /* 0x000fea0003800000 */
.L_x_63:
        /* <DEDUP_REMOVED lines=12> */
.L_x_66:
[----:B------:R-:W-:Y:S05]  /*6310*/  BSYNC B1 ;  /* 0x0000000000017941 */ /* 0x000fea0003800000 */
.L_x_65:
        /* <DEDUP_REMOVED lines=12> */
.L_x_68:
[----:B------:R-:W-:Y:S05]  /*63e0*/  BSYNC B1 ;  /* 0x0000000000017941 */ /* 0x000fea0003800000 */
.L_x_67:
        /* <DEDUP_REMOVED lines=12> */
.L_x_70:
[----:B------:R-:W-:Y:S05]  /*64b0*/  BSYNC B1 ;  /* 0x0000000000017941 */ /* 0x000fea0003800000 */
.L_x_69:
        /* <DEDUP_REMOVED lines=12> */
.L_x_72:
[----:B------:R-:W-:Y:S05]  /*6580*/  BSYNC B1 ;  /* 0x0000000000017941 */ /* 0x000fea0003800000 */
.L_x_71:
        /* <DEDUP_REMOVED lines=12> */
.L_x_74:
[----:B------:R-:W-:Y:S05]  /*6650*/  BSYNC B1 ;  /* 0x0000000000017941 */ /* 0x000fea0003800000 */
.L_x_73:
        /* <DEDUP_REMOVED lines=12> */
.L_x_76:
[----:B------:R-:W-:Y:S05]  /*6720*/  BSYNC B1 ;  /* 0x0000000000017941 */ /* 0x000fea0003800000 */
.L_x_75:
        /* <DEDUP_REMOVED lines=12> */
.L_x_78:
[----:B------:R-:W-:Y:S05]  /*67f0*/  BSYNC B1 ;  /* 0x0000000000017941 */ /* 0x000fea0003800000 */
.L_x_77:
        /* <DEDUP_REMOVED lines=12> */
.L_x_80:
[----:B------:R-:W-:Y:S05]  /*68c0*/  BSYNC B1 ;  /* 0x0000000000017941 */ /* 0x000fea0003800000 */
.L_x_79:
        /* <DEDUP_REMOVED lines=12> */
.L_x_82:
[----:B------:R-:W-:Y:S05]  /*6990*/  BSYNC B1 ;  /* 0x0000000000017941 */ /* 0x000fea0003800000 */
.L_x_81:
        /* <DEDUP_REMOVED lines=12> */
.L_x_84:
[----:B------:R-:W-:Y:S05]  /*6a60*/  BSYNC B1 ;  /* 0x0000000000017941 */ /* 0x000fea0003800000 */
.L_x_83:
        /* <DEDUP_REMOVED lines=12> */
.L_x_86:
[----:B------:R-:W-:Y:S05]  /*6b30*/  BSYNC B1 ;  /* 0x0000000000017941 */ /* 0x000fea0003800000 */
.L_x_85:
        /* <DEDUP_REMOVED lines=12> */
.L_x_88:
[----:B------:R-:W-:Y:S05]  /*6c00*/  BSYNC B1 ;  /* 0x0000000000017941 */ /* 0x000fea0003800000 */
.L_x_87:
        /* <DEDUP_REMOVED lines=12> */
.L_x_90:
[----:B------:R-:W-:Y:S05]  /*6cd0*/  BSYNC B1 ;  /* 0x0000000000017941 */ /* 0x000fea0003800000 */
.L_x_89:
        /* <DEDUP_REMOVED lines=12> */
.L_x_92:
[----:B------:R-:W-:Y:S05]  /*6da0*/  BSYNC B1 ;  /* 0x0000000000017941 */ /* 0x000fea0003800000 */
.L_x_91:
        /* <DEDUP_REMOVED lines=12> */
.L_x_94:
[----:B------:R-:W-:Y:S05]  /*6e70*/  BSYNC B1 ;  /* 0x0000000000017941 */ /* 0x000fea0003800000 */
.L_x_93:
        /* <DEDUP_REMOVED lines=12> */
.L_x_96:
[----:B------:R-:W-:Y:S05]  /*6f40*/  BSYNC B1 ;  /* 0x0000000000017941 */ /* 0x000fea0003800000 */
.L_x_95:
        /* <DEDUP_REMOVED lines=12> */
.L_x_98:
[----:B------:R-:W-:Y:S05]  /*7010*/  BSYNC B1 ;  /* 0x0000000000017941 */ /* 0x000fea0003800000 */
.L_x_97:
        /* <DEDUP_REMOVED lines=12> */
.L_x_100:
[----:B------:R-:W-:Y:S05]  /*70e0*/  BSYNC B1 ;  /* 0x0000000000017941 */ /* 0x000fea0003800000 */
.L_x_99:
        /* <DEDUP_REMOVED lines=12> */
.L_x_102:
[----:B------:R-:W-:Y:S05]  /*71b0*/  BSYNC B1 ;  /* 0x0000000000017941 */ /* 0x000fea0003800000 */
.L_x_101:
        /* <DEDUP_REMOVED lines=12> */
.L_x_104:
[----:B------:R-:W-:Y:S05]  /*7280*/  BSYNC B1 ;  /* 0x0000000000017941 */ /* 0x000fea0003800000 */
.L_x_103:
        /* <DEDUP_REMOVED lines=12> */
.L_x_106:
[----:B------:R-:W-:Y:S05]  /*7350*/  BSYNC B1 ;  /* 0x0000000000017941 */ /* 0x000fea0003800000 */
.L_x_105:
        /* <DEDUP_REMOVED lines=12> */
.L_x_108:
[----:B------:R-:W-:Y:S05]  /*7420*/  BSYNC B1 ;  /* 0x0000000000017941 */ /* 0x000fea0003800000 */
.L_x_107:
        /* <DEDUP_REMOVED lines=12> */
.L_x_110:
[----:B------:R-:W-:Y:S05]  /*74f0*/  BSYNC B1 ;  /* 0x0000000000017941 */ /* 0x000fea0003800000 */
.L_x_109:
        /* <DEDUP_REMOVED lines=12> */
.L_x_112:
[----:B------:R-:W-:Y:S05]  /*75c0*/  BSYNC B1 ;  /* 0x0000000000017941 */ /* 0x000fea0003800000 */
.L_x_111:
        /* <DEDUP_REMOVED lines=12> */
.L_x_114:
[----:B------:R-:W-:Y:S05]  /*7690*/  BSYNC B1 ;  /* 0x0000000000017941 */ /* 0x000fea0003800000 */
.L_x_113:
        /* <DEDUP_REMOVED lines=12> */
.L_x_116:
[----:B------:R-:W-:Y:S05]  /*7760*/  BSYNC B1 ;  /* 0x0000000000017941 */ /* 0x000fea0003800000 */
.L_x_115:
        /* <DEDUP_REMOVED lines=12> */
.L_x_118:
[----:B------:R-:W-:Y:S05]  /*7830*/  BSYNC B1 ;  /* 0x0000000000017941 */ /* 0x000fea0003800000 */
.L_x_117:
        /* <DEDUP_REMOVED lines=12> */
.L_x_120:
[----:B------:R-:W-:Y:S05]  /*7900*/  BSYNC B1 ;  /* 0x0000000000017941 */ /* 0x000fea0003800000 */
.L_x_119:
        /* <DEDUP_REMOVED lines=12> */
.L_x_122:
[----:B------:R-:W-:Y:S05]  /*79d0*/  BSYNC B1 ;  /* 0x0000000000017941 */ /* 0x000fea0003800000 */
.L_x_121:
        /* <DEDUP_REMOVED lines=12> */
.L_x_124:
[----:B------:R-:W-:Y:S05]  /*7aa0*/  BSYNC B1 ;  /* 0x0000000000017941 */ /* 0x000fea0003800000 */
.L_x_123:
        /* <DEDUP_REMOVED lines=12> */
.L_x_126:
[----:B------:R-:W-:Y:S05]  /*7b70*/  BSYNC B1 ;  /* 0x0000000000017941 */ /* 0x000fea0003800000 */
.L_x_125:
        /* <DEDUP_REMOVED lines=12> */
.L_x_128:
[----:B------:R-:W-:Y:S05]  /*7c40*/  BSYNC B1 ;  /* 0x0000000000017941 */ /* 0x000fea0003800000 */
.L_x_127:
        /* <DEDUP_REMOVED lines=12> */
.L_x_130:
[----:B------:R-:W-:Y:S05]  /*7d10*/  BSYNC B1 ;  /* 0x0000000000017941 */ /* 0x000fea0003800000 */
.L_x_129:
        /* <DEDUP_REMOVED lines=12> */
.L_x_132:
[----:B------:R-:W-:Y:S05]  /*7de0*/  BSYNC B1 ;  /* 0x0000000000017941 */ /* 0x000fea0003800000 */
.L_x_131:
        /* <DEDUP_REMOVED lines=12> */
.L_x_134:
[----:B------:R-:W-:Y:S05]  /*7eb0*/  BSYNC B1 ;  /* 0x0000000000017941 */ /* 0x000fea0003800000 */
.L_x_133:
        /* <DEDUP_REMOVED lines=12> */
.L_x_136:
[----:B------:R-:W-:Y:S05]  /*7f80*/  BSYNC B1 ;  /* 0x0000000000017941 */ /* 0x000fea0003800000 */
.L_x_135:
        /* <DEDUP_REMOVED lines=12> */
.L_x_138:
[----:B------:R-:W-:Y:S05]  /*8050*/  BSYNC B1 ;  /* 0x0000000000017941 */ /* 0x000fea0003800000 */
.L_x_137:
        /* <DEDUP_REMOVED lines=12> */
.L_x_140:
[----:B------:R-:W-:Y:S05]  /*8120*/  BSYNC B1 ;  /* 0x0000000000017941 */ /* 0x000fea0003800000 */
.L_x_139:
        /* <DEDUP_REMOVED lines=12> */
.L_x_142:
[----:B------:R-:W-:Y:S05]  /*81f0*/  BSYNC B1 ;  /* 0x0000000000017941 */ /* 0x000fea0003800000 */
.L_x_141:
        /* <DEDUP_REMOVED lines=12> */
.L_x_144:
[----:B------:R-:W-:Y:S05]  /*82c0*/  BSYNC B1 ;  /* 0x0000000000017941 */ /* 0x000fea0003800000 */
.L_x_143:
        /* <DEDUP_REMOVED lines=12> */
.L_x_146:
[----:B------:R-:W-:Y:S05]  /*8390*/  BSYNC B1 ;  /* 0x0000000000017941 */ /* 0x000fea0003800000 */
.L_x_145:
        /* <DEDUP_REMOVED lines=12> */
.L_x_148:
[----:B------:R-:W-:Y:S05]  /*8460*/  BSYNC B1 ;  /* 0x0000000000017941 */ /* 0x000fea0003800000 */
.L_x_147:
        /* <DEDUP_REMOVED lines=12> */
.L_x_150:
[----:B------:R-:W-:Y:S05]  /*8530*/  BSYNC B1 ;  /* 0x0000000000017941 */ /* 0x000fea0003800000 */
.L_x_149:
        /* <DEDUP_REMOVED lines=12> */
.L_x_152:
[----:B------:R-:W-:Y:S05]  /*8600*/  BSYNC B1 ;  /* 0x0000000000017941 */ /* 0x000fea0003800000 */
.L_x_151:
        /* <DEDUP_REMOVED lines=12> */
.L_x_154:
[----:B------:R-:W-:Y:S05]  /*86d0*/  BSYNC B1 ;  /* 0x0000000000017941 */ /* 0x000fea0003800000 */
.L_x_153:
        /* <DEDUP_REMOVED lines=12> */
.L_x_156:
[----:B------:R-:W-:Y:S05]  /*87a0*/  BSYNC B1 ;  /* 0x0000000000017941 */ /* 0x000fea0003800000 */
.L_x_155:
        /* <DEDUP_REMOVED lines=12> */
.L_x_158:
[----:B------:R-:W-:Y:S05]  /*8870*/  BSYNC B1 ;  /* 0x0000000000017941 */ /* 0x000fea0003800000 */
.L_x_157:
        /* <DEDUP_REMOVED lines=12> */
.L_x_160:
[----:B------:R-:W-:Y:S05]  /*8940*/  BSYNC B1 ;  /* 0x0000000000017941 */ /* 0x000fea0003800000 */
.L_x_159:
[----:B-----5:R-:W-:Y:S01]  /*8950*/  LOP3.LUT R44, R44, 0xff, RZ, 0xc0, !PT ;  /* 0x000000ff2c2c7812 */ /* 0x020fe200078ec0ff */
[----:B------:R-:W-:Y:S01]  /*8960*/  BSSY B1, `(.L_x_161) ;  /* 0x000000b000017945 */ /* 0x000fe20003800000 */
[----:B------:R-:W-:Y:S02]  /*8970*/  ISETP.LT.OR P3, PT, R42, 0x79, !P2 ;  /* 0x000000792a00780c */ /* 0x000fe40005761670 */
[----:B------:R-:W-:Y:S02]  /*8980*/  F2FP.F16.E4M3.UNPACK_B R44, R44 ;  /* 0x0000002cff2c723e */ /* 0x000fe400020006ff */
[----:B0-2---:R-:W-:-:S03]  /*8990*/  PRMT R32, RZ, 0x7610, R32 ;  /* 0x00007610ff207816 */ /* 0x005fc60000000020 */
[----:B------:R-:W-:-:S05]  /*89a0*/  HADD2.F32 R44, -RZ, R44.H0_H0 ;  /* 0x2000002cff2c7230 */ /* 0x000fca0000004100 */
[----:B------:R-:W-:-:S04]  /*89b0*/  FMUL R44, R44, UR21 ;  /* 0x000000152c2c7c20 */ /* 0x000fc80008400000 */
[----:B------:R-:W-:-:S05]  /*89c0*/  FFMA R44, R165, UR20, R44 ;  /* 0x00000014a52c7c23 */ /* 0x000fca000800002c */
[----:B------:R-:W-:-:S05]  /*89d0*/  F2FP.SATFINITE.E4M3.F32.PACK_AB_MERGE_C R33, RZ, R44, RZ ;  /* 0x0000002cff21723e */ /* 0x000fca00048070ff */
[----:B------:R0:W-:Y:S01]  /*89e0*/  @!P1 STG.E.U8 desc[UR16][R24.64+0x79], R33 ;  /* 0x0000792118009986 */ /* 0x0001e2000c101110 */
[----:B------:R-:W-:Y:S05]  /*89f0*/  @P3 BRA `(.L_x_162) ;  /* 0x0000000000043947 */ /* 0x000fea0003800000 */
[----:B------:R2:W5:Y:S02]  /*8a00*/  LDG.E.U8 R32, desc[UR16][R34.64+0x78] ;  /* 0x0000781022207981 */ /* 0x000564000c1e1100 */
.L_x_162:
[----:B------:R-:W-:Y:S05]  /*8a10*/  BSYNC B1 ;  /* 0x0000000000017941 */ /* 0x000fea0003800000 */
.L_x_161:
[----:B-----5:R-:W-:Y:S01]  /*8a20*/  LOP3.LUT R32, R32, 0xff, RZ, 0xc0, !PT ;  /* 0x000000ff20207812 */ /* 0x020fe200078ec0ff */
[----:B------:R-:W-:Y:S01]  /*8a30*/  BSSY B1, `(.L_x_163) ;  /* 0x000000b000017945 */ /* 0x000fe20003800000 */
[----:B------:R-:W-:Y:S02]  /*8a40*/  ISETP.LT.OR P2, PT, R42, 0x7a, !P2 ;  /* 0x0000007a2a00780c */ /* 0x000fe40005741670 */
[----:B------:R-:W-:Y:S02]  /*8a50*/  F2FP.F16.E4M3.UNPACK_B R32, R32 ;  /* 0x00000020ff20723e */ /* 0x000fe400020006ff */
[----:B01--4-:R-:W-:-:S03]  /*8a60*/  PRMT R24, RZ, 0x7610, R24 ;  /* 0x00007610ff187816 */ /* 0x013fc60000000018 */
[----:B------:R-:W-:-:S05]  /*8a70*/  HADD2.F32 R32, -RZ, R32.H0_H0 ;  /* 0x20000020ff207230 */ /* 0x000fca0000004100 */
[----:B------:R-:W-:-:S04]  /*8a80*/  FMUL R25, R32, UR21 ;  /* 0x0000001520197c20 */ /* 0x000fc80008400000 */
[----:B------:R-:W-:-:S05]  /*8a90*/  FFMA R25, R164, UR20, R25 ;  /* 0x00000014a4197c23 */ /* 0x000fca0008000019 */
[----:B------:R-:W-:-:S05]  /*8aa0*/  F2FP.SATFINITE.E4M3.F32.PACK_AB_MERGE_C R25, RZ, R25, RZ ;  /* 0x00000019ff19723e */ /* 0x000fca00048070ff */
[----:B------:R0:W-:Y:S01]  /*8ab0*/  @!P3 STG.E.U8 desc[UR16][R26.64+0x78], R25 ;  /* 0x000078191a00b986 */ /* 0x0001e2000c101110 */
[----:B------:R-:W-:Y:S05]  /*8ac0*/  @P2 BRA `(.L_x_164) ;  /* 0x0000000000042947 */ /* 0x000fea0003800000 */
[----:B------:R1:W5:Y:S02]  /*8ad0*/  LDG.E.U8 R24, desc[UR16][R34.64+0x79] ;  /* 0x0000791022187981 */ /* 0x000364000c1e1100 */
.L_x_164:
[----:B------:R-:W-:Y:S05]  /*8ae0*/  BSYNC B1 ;  /* 0x0000000000017941 */ /* 0x000fea0003800000 */
.L_x_163:
[----:B-----5:R-:W-:Y:S01]  /*8af0*/  LOP3.LUT R24, R24, 0xff, RZ, 0xc0, !PT ;  /* 0x000000ff18187812 */ /* 0x020fe200078ec0ff */
[----:B------:R-:W-:Y:S01]  /*8b00*/  BSSY B1, `(.L_x_165) ;  /* 0x0000013000017945 */ /* 0x000fe20003800000 */
[----:B------:R-:W-:Y:S02]  /*8b10*/  IADD3 R33, P1, R43, 0x80, RZ ;  /* 0x000000802b217810 */ /* 0x000fe40007f3e0ff */
[----:B------:R-:W-:-:S03]  /*8b20*/  F2FP.F16.E4M3.UNPACK_B R24, R24 ;  /* 0x00000018ff18723e */ /* 0x000fc600020006ff */
[----:B0-----:R-:W-:Y:S01]  /*8b30*/  IMAD.X R25, RZ, RZ, R39, P1 ;  /* 0x000000ffff197224 */ /* 0x001fe200008e0627 */
[----:B------:R-:W-:Y:S01]  /*8b40*/  ISETP.GE.AND P1, PT, R41, 0x81, PT ;  /* 0x000000812900780c */ /* 0x000fe20003f26270 */
[----:B------:R-:W-:Y:S02]  /*8b50*/  HADD2.F32 R24, -RZ, R24.H0_H0 ;  /* 0x20000018ff187230 */ /* 0x000fe40000004100 */
[----:B-123--:R-:W-:Y:S01]  /*8b60*/  IMAD R34, R25, UR6, RZ ;  /* 0x0000000619227c24 */ /* 0x00efe2000f8e02ff */
        /* <DEDUP_REMOVED lines=12> */
.L_x_166:
[----:B------:R-:W-:Y:S05]  /*8c30*/  BSYNC B1 ;  /* 0x0000000000017941 */ /* 0x000fea0003800000 */
.L_x_165:
[----:B-----5:R-:W-:Y:S01]  /*8c40*/  LOP3.LUT R32, R32, 0xff, RZ, 0xc0, !PT ;  /* 0x000000ff20207812 */ /* 0x020fe200078ec0ff */
[----:B------:R-:W-:Y:S01]  /*8c50*/  BSSY B1, `(.L_x_167) ;  /* 0x000000b000017945 */ /* 0x000fe20003800000 */
[----:B------:R-:W-:Y:S02]  /*8c60*/  ISETP.LT.OR P3, PT, R42, 0x2, !P1 ;  /* 0x000000022a00780c */ /* 0x000fe40004f61670 */
[----:B------:R-:W-:Y:S02]  /*8c70*/  F2FP.F16.E4M3.UNPACK_B R32, R32 ;  /* 0x00000020ff20723e */ /* 0x000fe400020006ff */
[----:B0-----:R-:W-:-:S03]  /*8c80*/  PRMT R26, RZ, 0x7610, R26 ;  /* 0x00007610ff1a7816 */ /* 0x001fc6000000001a */
[----:B------:R-:W-:-:S05]  /*8c90*/  HADD2.F32 R32, -RZ, R32.H0_H0 ;  /* 0x20000020ff207230 */ /* 0x000fca0000004100 */
[----:B------:R-:W-:-:S04]  /*8ca0*/  FMUL R27, R32, UR21 ;  /* 0x00000015201b7c20 */ /* 0x000fc80008400000 */
[----:B------:R-:W-:-:S05]  /*8cb0*/  FFMA R27, R162, UR20, R27 ;  /* 0x00000014a21b7c23 */ /* 0x000fca000800001b */
[----:B------:R-:W-:-:S05]  /*8cc0*/  F2FP.SATFINITE.E4M3.F32.PACK_AB_MERGE_C R27, RZ, R27, RZ ;  /* 0x0000001bff1b723e */ /* 0x000fca00048070ff */
[----:B------:R0:W-:Y:S01]  /*8cd0*/  @!P5 STG.E.U8 desc[UR16][R30.64], R27 ;  /* 0x0000001b1e00d986 */ /* 0x0001e2000c101110 */
[----:B------:R-:W-:Y:S05]  /*8ce0*/  @P3 BRA `(.L_x_168) ;  /* 0x0000000000043947 */ /* 0x000fea0003800000 */
[----:B------:R2:W5:Y:S02]  /*8cf0*/  LDG.E.U8 R26, desc[UR16][R24.64+0x1] ;  /* 0x00000110181a7981 */ /* 0x000564000c1e1100 */
.L_x_168:
[----:B------:R-:W-:Y:S05]  /*8d00*/  BSYNC B1 ;  /* 0x0000000000017941 */ /* 0x000fea0003800000 */
.L_x_167:
[----:B-----5:R-:W-:Y:S01]  /*8d10*/  LOP3.LUT R26, R26, 0xff, RZ, 0xc0, !PT ;  /* 0x000000ff1a1a7812 */ /* 0x020fe200078ec0ff */
[----:B------:R-:W-:Y:S01]  /*8d20*/  BSSY B1, `(.L_x_169) ;  /* 0x0000013000017945 */ /* 0x000fe20003800000 */
[----:B------:R-:W-:Y:S02]  /*8d30*/  IADD3 R43, P2, R43, 0x88, RZ ;  /* 0x000000882b2b7810 */ /* 0x000fe40007f5e0ff */
[----:B------:R-:W-:Y:S02]  /*8d40*/  F2FP.F16.E4M3.UNPACK_B R26, R26 ;  /* 0x0000001aff1a723e */ /* 0x000fe400020006ff */
[----:B------:R-:W-:Y:S01]  /*8d50*/  PRMT R32, RZ, 0x7610, R32 ;  /* 0x00007610ff207816 */ /* 0x000fe20000000020 */
[----:B------:R-:W-:Y:S01]  /*8d60*/  IMAD.X R38, RZ, RZ, R39, P2 ;  /* 0x000000ffff267224 */ /* 0x000fe200010e0627 */
[----:B------:R-:W-:Y:S01]  /*8d70*/  ISETP.GE.AND P2, PT, R41, 0x89, PT ;  /* 0x000000892900780c */ /* 0x000fe20003f46270 */
[----:B------:R-:W-:Y:S02]  /*8d80*/  HADD2.F32 R26, -RZ, R26.H0_H0 ;  /* 0x2000001aff1a7230 */ /* 0x000fe40000004100 */
[----:B------:R-:W-:Y:S01]  /*8d90*/  IMAD R38, R38, UR6, RZ ;  /* 0x0000000626267c24 */ /* 0x000fe2000f8e02ff */
[----:B------:R-:W-:Y:S01]  /*8da0*/  ISETP.LT.OR P5, PT, R42, 0x1, !P2 ;  /* 0x000000012a00780c */ /* 0x000fe200057a1670 */
[----:B------:R-:W-:-:S04]  /*8db0*/  IMAD.WIDE.U32 R36, R43, UR6, R36 ;  /* 0x000000062b247c25 */ /* 0x000fc8000f8e0024 */
[----:B------:R-:W-:Y:S01]  /*8dc0*/  FMUL R26, R26, UR21 ;  /* 0x000000151a1a7c20 */ /* 0x000fe20008400000 */
[----:B------:R-:W-:-:S03]  /*8dd0*/  IMAD R43, R43, UR7, R38 ;  /* 0x000000072b2b7c24 */ /* 0x000fc6000f8e0226 */
[----:B------:R-:W-:Y:S01]  /*8de0*/  FFMA R161, R161, UR20, R26 ;  /* 0x00000014a1a17c23 */ /* 0x000fe2000800001a */
[----:B------:R-:W-:-:S04]  /*8df0*/  IADD3 R26, P6, R36, UR8, RZ ;  /* 0x00000008241a7c10 */ /* 0x000fc8000ffde0ff */
[----:B------:R-:W-:Y:S02]  /*8e00*/  F2FP.SATFINITE.E4M3.F32.PACK_AB_MERGE_C R161, RZ, R161, RZ ;  /* 0x000000a1ffa1723e */ /* 0x000fe400048070ff */
[----:B0-----:R-:W-:-:S03]  /*8e10*/  IADD3.X R27, R37, UR9, R43, P6, !PT ;  /* 0x00000009251b7c10 */ /* 0x001fc6000b7fe42b */
[----:B------:R0:W-:Y:S01]  /*8e20*/  @!P3 STG.E.U8 desc[UR16][R30.64+0x1], R161 ;  /* 0x000001a11e00b986 */ /* 0x0001e2000c101110 */
[----:B------:R-:W-:Y:S05]  /*8e30*/  @P5 BRA `(.L_x_170) ;  /* 0x0000000000045947 */ /* 0x000fea0003800000 */
[----:B------:R3:W5:Y:S02]  /*8e40*/  LDG.E.U8 R32, desc[UR16][R26.64] ;  /* 0x000000101a207981 */ /* 0x000764000c1e1100 */
.L_x_170:
[----:B------:R-:W-:Y:S05]  /*8e50*/  BSYNC B1 ;  /* 0x0000000000017941 */ /* 0x000fea0003800000 */
.L_x_169:
        /* <DEDUP_REMOVED lines=12> */
.L_x_172:
[----:B------:R-:W-:Y:S05]  /*8f20*/  BSYNC B1 ;  /* 0x0000000000017941 */ /* 0x000fea0003800000 */
.L_x_171:
        /* <DEDUP_REMOVED lines=12> */
.L_x_174:
[----:B------:R-:W-:Y:S05]  /*8ff0*/  BSYNC B1 ;  /* 0x0000000000017941 */ /* 0x000fea0003800000 */
.L_x_173:
        /* <DEDUP_REMOVED lines=12> */
.L_x_176:
[----:B------:R-:W-:Y:S05]  /*90c0*/  BSYNC B1 ;  /* 0x0000000000017941 */ /* 0x000fea0003800000 */
.L_x_175:
        /* <DEDUP_REMOVED lines=12> */
.L_x_178:
[----:B------:R-:W-:Y:S05]  /*9190*/  BSYNC B1 ;  /* 0x0000000000017941 */ /* 0x000fea0003800000 */
.L_x_177:
        /* <DEDUP_REMOVED lines=12> */
.L_x_180:
[----:B------:R-:W-:Y:S05]  /*9260*/  BSYNC B1 ;  /* 0x0000000000017941 */ /* 0x000fea0003800000 */
.L_x_179:
        /* <DEDUP_REMOVED lines=12> */
.L_x_182:
[----:B------:R-:W-:Y:S05]  /*9330*/  BSYNC B1 ;  /* 0x0000000000017941 */ /* 0x000fea0003800000 */
.L_x_181:
        /* <DEDUP_REMOVED lines=12> */
.L_x_184:
[----:B------:R-:W-:Y:S05]  /*9400*/  BSYNC B1 ;  /* 0x0000000000017941 */ /* 0x000fea0003800000 */
.L_x_183:
        /* <DEDUP_REMOVED lines=12> */
.L_x_186:
[----:B------:R-:W-:Y:S05]  /*94d0*/  BSYNC B1 ;  /* 0x0000000000017941 */ /* 0x000fea0003800000 */
.L_x_185:
        /* <DEDUP_REMOVED lines=12> */
.L_x_188:
[----:B------:R-:W-:Y:S05]  /*95a0*/  BSYNC B1 ;  /* 0x0000000000017941 */ /* 0x000fea0003800000 */
.L_x_187:
[----:B-----5:R-:W-:Y:S01]  /*95b0*/  LOP3.LUT R32, R32, 0xff, RZ, 0xc0, !PT ;  /* 0x000000ff20207812 */ /* 0x020fe200078ec0ff */
[----:B------:R-:W-:Y:S01]  /*95c0*/  BSSY B1, `(.L_x_189) ;  /* 0x000000b000017945 */ /* 0x000fe20003800000 */
[----:B------:R-:W-:Y:S02]  /*95d0*/  ISETP.LT.OR P5, PT, R42, 0x19, !P1 ;  /* 0x000000192a00780c */ /* 0x000fe40004fa1670 */
[----:B------:R-:W-:-:S05]  /*95e0*/  F2FP.F16.E4M3.UNPACK_B R32, R32 ;  /* 0x00000020ff20723e */ /* 0x000fca00020006ff */
[----:B------:R-:W-:-:S05]  /*95f0*/  HADD2.F32 R32, -RZ, R32.H0_H0 ;  /* 0x20000020ff207230 */ /* 0x000fca0000004100 */
[----:B------:R-:W-:-:S04]  /*9600*/  FMUL R32, R32, UR21 ;  /* 0x0000001520207c20 */ /* 0x000fc80008400000 */
[----:B------:R-:W-:Y:S01]  /*9610*/  FFMA R32, R23, UR20, R32 ;  /* 0x0000001417207c23 */ /* 0x000fe20008000020 */
[----:B------:R-:W-:-:S04]  /*9620*/  PRMT R23, RZ, 0x7610, R23 ;  /* 0x00007610ff177816 */ /* 0x000fc80000000017 */
[----:B----4-:R-:W-:-:S05]  /*9630*/  F2FP.SATFINITE.E4M3.F32.PACK_AB_MERGE_C R33, RZ, R32, RZ ;  /* 0x00000020ff21723e */ /* 0x010fca00048070ff */
[----:B------:R4:W-:Y:S01]  /*9640*/  @!P3 STG.E.U8 desc[UR16][R28.64+0x11], R33 ;  /* 0x000011211c00b986 */ /* 0x0009e2000c101110 */
[----:B------:R-:W-:Y:S05]  /*9650*/  @P5 BRA `(.L_x_190) ;  /* 0x0000000000045947 */ /* 0x000fea0003800000 */
[----:B------:R0:W5:Y:S02]  /*9660*/  LDG.E.U8 R23, desc[UR16][R24.64+0x18] ;  /* 0x0000181018177981 */ /* 0x000164000c1e1100 */
.L_x_190:
[----:B------:R-:W-:Y:S05]  /*9670*/  BSYNC B1 ;  /* 0x0000000000017941 */ /* 0x000fea0003800000 */
.L_x_189:
        /* <DEDUP_REMOVED lines=8> */
[----:B------:R-:W-:-:S05]  /*9700*/  F2FP.SATFINITE.E4M3.F32.PACK_AB_MERGE_C R23, RZ, R23, RZ ;  /* 0x00000017ff17723e */ /* 0x000fca00048070ff */
[----:B------:R0:W-:Y:S01]  /*9710*/  @!P5 STG.E.U8 desc[UR16][R30.64+0x18], R23 ;  /* 0x000018171e00d986 */ /* 0x0001e2000c101110 */
[----:B------:R-:W-:Y:S05]  /*9720*/  @P3 BRA `(.L_x_192) ;  /* 0x0000000000043947 */ /* 0x000fea0003800000 */
[----:B------:R0:W5:Y:S02]  /*9730*/  LDG.E.U8 R22, desc[UR16][R24.64+0x19] ;  /* 0x0000191018167981 */ /* 0x000164000c1e1100 */
.L_x_192:
[----:B------:R-:W-:Y:S05]  /*9740*/  BSYNC B1 ;  /* 0x0000000000017941 */ /* 0x000fea0003800000 */
.L_x_191:
        /* <DEDUP_REMOVED lines=8> */
[----:B0-----:R-:W-:-:S05]  /*97d0*/  F2FP.SATFINITE.E4M3.F32.PACK_AB_MERGE_C R23, RZ, R22, RZ ;  /* 0x00000016ff17723e */ /* 0x001fca00048070ff */
[----:B------:R0:W-:Y:S01]  /*97e0*/  @!P3 STG.E.U8 desc[UR16][R30.64+0x19], R23 ;  /* 0x000019171e00b986 */ /* 0x0001e2000c101110 */
[----:B------:R-:W-:Y:S05]  /*97f0*/  @P5 BRA `(.L_x_194) ;  /* 0x0000000000045947 */ /* 0x000fea0003800000 */
[----:B------:R0:W5:Y:S02]  /*9800*/  LDG.E.U8 R21, desc[UR16][R26.64+0x18] ;  /* 0x000018101a157981 */ /* 0x000164000c1e1100 */
.L_x_194:
[----:B------:R-:W-:Y:S05]  /*9810*/  BSYNC B1 ;  /* 0x0000000000017941 */ /* 0x000fea0003800000 */
.L_x_193:
        /* <DEDUP_REMOVED lines=12> */
.L_x_196:
[----:B------:R-:W-:Y:S05]  /*98e0*/  BSYNC B1 ;  /* 0x0000000000017941 */ /* 0x000fea0003800000 */
.L_x_195:
        /* <DEDUP_REMOVED lines=12> */
.L_x_198:
[----:B------:R-:W-:Y:S05]  /*99b0*/  BSYNC B1 ;  /* 0x0000000000017941 */ /* 0x000fea0003800000 */
.L_x_197:
        /* <DEDUP_REMOVED lines=12> */
.L_x_200:
[----:B------:R-:W-:Y:S05]  /*9a80*/  BSYNC B1 ;  /* 0x0000000000017941 */ /* 0x000fea0003800000 */
.L_x_199:
        /* <DEDUP_REMOVED lines=12> */
.L_x_202:
[----:B------:R-:W-:Y:S05]  /*9b50*/  BSYNC B1 ;  /* 0x0000000000017941 */ /* 0x000fea0003800000 */
.L_x_201:
        /* <DEDUP_REMOVED lines=12> */
.L_x_204:
[----:B------:R-:W-:Y:S05]  /*9c20*/  BSYNC B1 ;  /* 0x0000000000017941 */ /* 0x000fea0003800000 */
.L_x_203:
        /* <DEDUP_REMOVED lines=12> */
.L_x_206:
[----:B------:R-:W-:Y:S05]  /*9cf0*/  BSYNC B1 ;  /* 0x0000000000017941 */ /* 0x000fea0003800000 */
.L_x_205:
        /* <DEDUP_REMOVED lines=12> */
.L_x_208:
[----:B------:R-:W-:Y:S05]  /*9dc0*/  BSYNC B1 ;  /* 0x0000000000017941 */ /* 0x000fea0003800000 */
.L_x_207:
        /* <DEDUP_REMOVED lines=12> */
.L_x_210:
[----:B------:R-:W-:Y:S05]  /*9e90*/  BSYNC B1 ;  /* 0x0000000000017941 */ /* 0x000fea0003800000 */
.L_x_209:
        /* <DEDUP_REMOVED lines=12> */
.L_x_212:
[----:B------:R-:W-:Y:S05]  /*9f60*/  BSYNC B1 ;  /* 0x0000000000017941 */ /* 0x000fea0003800000 */
.L_x_211:
        /* <DEDUP_REMOVED lines=12> */
.L_x_214:
[----:B------:R-:W-:Y:S05]  /*a030*/  BSYNC B1 ;  /* 0x0000000000017941 */ /* 0x000fea0003800000 */
.L_x_213:
        /* <DEDUP_REMOVED lines=12> */
.L_x_216:
[----:B------:R-:W-:Y:S05]  /*a100*/  BSYNC B1 ;  /* 0x0000000000017941 */ /* 0x000fea0003800000 */
.L_x_215:
        /* <DEDUP_REMOVED lines=12> */
.L_x_218:
[----:B------:R-:W-:Y:S05]  /*a1d0*/  BSYNC B1 ;  /* 0x0000000000017941 */ /* 0x000fea0003800000 */
.L_x_217:
        /* <DEDUP_REMOVED lines=12> */
.L_x_220:
[----:B------:R-:W-:Y:S05]  /*a2a0*/  BSYNC B1 ;  /* 0x0000000000017941 */ /* 0x000fea0003800000 */
.L_x_219:
        /* <DEDUP_REMOVED lines=12> */
.L_x_222:
[----:B------:R-:W-:Y:S05]  /*a370*/  BSYNC B1 ;  /* 0x0000000000017941 */ /* 0x000fea0003800000 */
.L_x_221:
        /* <DEDUP_REMOVED lines=12> */
.L_x_224:
[----:B------:R-:W-:Y:S05]  /*a440*/  BSYNC B1 ;  /* 0x0000000000017941 */ /* 0x000fea0003800000 */
.L_x_223:
        /* <DEDUP_REMOVED lines=12> */
.L_x_226:
[----:B------:R-:W-:Y:S05]  /*a510*/  BSYNC B1 ;  /* 0x0000000000017941 */ /* 0x000fea0003800000 */
.L_x_225:
        /* <DEDUP_REMOVED lines=12> */
.L_x_228:
[----:B------:R-:W-:Y:S05]  /*a5e0*/  BSYNC B1 ;  /* 0x0000000000017941 */ /* 0x000fea0003800000 */
.L_x_227:
        /* <DEDUP_REMOVED lines=12> */
.L_x_230:
[----:B------:R-:W-:Y:S05]  /*a6b0*/  BSYNC B1 ;  /* 0x0000000000017941 */ /* 0x000fea0003800000 */
.L_x_229:
        /* <DEDUP_REMOVED lines=12> */
.L_x_232:
[----:B------:R-:W-:Y:S05]  /*a780*/  BSYNC B1 ;  /* 0x0000000000017941 */ /* 0x000fea0003800000 */
.L_x_231:
[----:B-----5:R-:W-:Y:S01]  /*a790*/  LOP3.LUT R2, R2, 0xff, RZ, 0xc0, !PT ;  /* 0x000000ff02027812 */ /* 0x020fe200078ec0ff */
[----:B------:R-:W-:Y:S01]  /*a7a0*/  BSSY B1, `(.L_x_233) ;  /* 0x000000b000017945 */ /* 0x000fe20003800000 */
[----:B------:R-:W-:Y:S02]  /*a7b0*/  ISETP.LT.OR P5, PT, R42, 0x41, !P2 ;  /* 0x000000412a00780c */ /* 0x000fe400057a1670 */
[----:B------:R-:W-:-:S05]  /*a7c0*/  F2FP.F16.E4M3.UNPACK_B R2, R2 ;  /* 0x00000002ff02723e */ /* 0x000fca00020006ff */
[----:B------:R-:W-:-:S05]  /*a7d0*/  HADD2.F32 R2, -RZ, R2.H0_H0 ;  /* 0x20000002ff027230 */ /* 0x000fca0000004100 */
[----:B0-----:R-:W-:-:S04]  /*a7e0*/  FMUL R3, R2, UR21 ;  /* 0x0000001502037c20 */ /* 0x001fc80008400000 */
[----:B------:R-:W-:Y:S01]  /*a7f0*/  FFMA R3, R0, UR20, R3 ;  /* 0x0000001400037c23 */ /* 0x000fe20008000003 */
[----:B------:R-:W-:-:S04]  /*a800*/  PRMT R0, RZ, 0x7610, R0 ;  /* 0x00007610ff007816 */ /* 0x000fc80000000000 */
[----:B------:R-:W-:-:S05]  /*a810*/  F2FP.SATFINITE.E4M3.F32.PACK_AB_MERGE_C R3, RZ, R3, RZ ;  /* 0x00000003ff03723e */ /* 0x000fca00048070ff */
[----:B------:R0:W-:Y:S01]  /*a820*/  @!P3 STG.E.U8 desc[UR16][R30.64+0x41], R3 ;  /* 0x000041031e00b986 */ /* 0x0001e2000c101110 */
[----:B------:R-:W-:Y:S05]  /*a830*/  @P5 BRA `(.L_x_234) ;  /* 0x0000000000045947 */ /* 0x000fea0003800000 */
[----:B------:R0:W5:Y:S02]  /*a840*/  LDG.E.U8 R0, desc[UR16][R26.64+0x40] ;  /* 0x000040101a007981 */ /* 0x000164000c1e1100 */
.L_x_234:
[----:B------:R-:W-:Y:S05]  /*a850*/  BSYNC B1 ;  /* 0x0000000000017941 */ /* 0x000fea0003800000 */
.L_x_233:
[----:B------:R-:W2:Y:S01]  /*a860*/  LDL.LU R2, [R1] ;  /* 0x0000000001027983 */ /* 0x000ea20000300800 */
[----:B-----5:R-:W-:Y:S01]  /*a870*/  LOP3.LUT R0, R0, 0xff, RZ, 0xc0, !PT ;  /* 0x000000ff00007812 */ /* 0x020fe200078ec0ff */
[----:B------:R-:W-:Y:S01]  /*a880*/  BSSY B1, `(.L_x_235) ;  /* 0x000000b000017945 */ /* 0x000fe20003800000 */
[----:B------:R-:W-:Y:S02]  /*a890*/  ISETP.LT.OR P3, PT, R42, 0x42, !P2 ;  /* 0x000000422a00780c */ /* 0x000fe40005761670 */
[----:B------:R-:W-:-:S05]  /*a8a0*/  F2FP.F16.E4M3.UNPACK_B R0, R0 ;  /* 0x00000000ff00723e */ /* 0x000fca00020006ff */
[----:B------:R-:W-:-:S05]  /*a8b0*/  HADD2.F32 R0, -RZ, R0.H0_H0 ;  /* 0x20000000ff007230 */ /* 0x000fca0000004100 */
[----:B------:R-:W-:-:S04]  /*a8c0*/  FMUL R0, R0, UR21 ;  /* 0x0000001500007c20 */ /* 0x000fc80008400000 */
[----:B--2---:R-:W-:-:S05]  /*a8d0*/  FFMA R0, R2, UR20, R0 ;  /* 0x0000001402007c23 */ /* 0x004fca0008000000 */
[----:B0-----:R-:W-:Y:S02]  /*a8e0*/  F2FP.SATFINITE.E4M3.F32.PACK_AB_MERGE_C R3, RZ, R0, RZ ;  /* 0x00000000ff03723e */ /* 0x001fe400048070ff */
[----:B------:R-:W-:-:S03]  /*a8f0*/  PRMT R0, RZ, 0x7610, R0 ;  /* 0x00007610ff007816 */ /* 0x000fc60000000000 */
[----:B------:R0:W-:Y:S01]  /*a900*/  @!P5 STG.E.U8 desc[UR16][R28.64+0x40], R3 ;  /* 0x000040031c00d986 */ /* 0x0001e2000c101110 */
[----:B------:R-:W-:Y:S05]  /*a910*/  @P3 BRA `(.L_x_236) ;  /* 0x0000000000043947 */ /* 0x000fea0003800000 */
[----:B------:R2:W5:Y:S02]  /*a920*/  LDG.E.U8 R0, desc[UR16][R26.64+0x41] ;  /* 0x000041101a007981 */ /* 0x000564000c1e1100 */
.L_x_236:
[----:B------:R-:W-:Y:S05]  /*a930*/  BSYNC B1 ;  /* 0x0000000000017941 */ /* 0x000fea0003800000 */
.L_x_235:
[----:B------:R-:W3:Y:S01]  /*a940*/  LDL.LU R2, [R1+0x4] ;  /* 0x0000040001027983 */ /* 0x000ee20000300800 */
[----:B-----5:R-:W-:Y:S01]  /*a950*/  LOP3.LUT R0, R0, 0xff, RZ, 0xc0, !PT ;  /* 0x000000ff00007812 */ /* 0x020fe200078ec0ff */
[----:B------:R-:W-:Y:S01]  /*a960*/  BSSY B1, `(.L_x_237) ;  /* 0x000000b000017945 */ /* 0x000fe20003800000 */
[----:B------:R-:W-:Y:S02]  /*a970*/  ISETP.LT.OR P5, PT, R42, 0x49, !P1 ;  /* 0x000000492a00780c */ /* 0x000fe40004fa1670 */
[----:B------:R-:W-:-:S05]  /*a980*/  F2FP.F16.E4M3.UNPACK_B R0, R0 ;  /* 0x00000000ff00723e */ /* 0x000fca00020006ff */
[----:B------:R-:W-:-:S05]  /*a990*/  HADD2.F32 R0, -RZ, R0.H0_H0 ;  /* 0x20000000ff007230 */ /* 0x000fca0000004100 */
[----:B------:R-:W-:-:S04]  /*a9a0*/  FMUL R0, R0, UR21 ;  /* 0x0000001500007c20 */ /* 0x000fc80008400000 */
[----:B---3--:R-:W-:-:S05]  /*a9b0*/  FFMA R0, R2, UR20, R0 ;  /* 0x0000001402007c23 */ /* 0x008fca0008000000 */
[----:B0-----:R-:W-:Y:S02]  /*a9c0*/  F2FP.SATFINITE.E4M3.F32.PACK_AB_MERGE_C R3, RZ, R0, RZ ;  /* 0x00000000ff03723e */ /* 0x001fe400048070ff */
[----:B------:R-:W-:-:S03]  /*a9d0*/  PRMT R0, RZ, 0x7610, R0 ;  /* 0x00007610ff007816 */ /* 0x000fc60000000000 */
[----:B------:R0:W-:Y:S01]  /*a9e0*/  @!P3 STG.E.U8 desc[UR16][R28.64+0x41], R3 ;  /* 0x000041031c00b986 */ /* 0x0001e2000c101110 */
[----:B------:R-:W-:Y:S05]  /*a9f0*/  @P5 BRA `(.L_x_238) ;  /* 0x0000000000045947 */ /* 0x000fea0003800000 */
[----:B------:R3:W5:Y:S02]  /*aa00*/  LDG.E.U8 R0, desc[UR16][R24.64+0x48] ;  /* 0x0000481018007981 */ /* 0x000764000c1e1100 */
.L_x_238:
[----:B------:R-:W-:Y:S05]  /*aa10*/  BSYNC B1 ;  /* 0x0000000000017941 */ /* 0x000fea0003800000 */
.L_x_237:
[----:B------:R-:W2:Y:S01]  /*aa20*/  LDL.LU R2, [R1+0x8] ;  /* 0x0000080001027983 */ /* 0x000ea20000300800 */
        /* <DEDUP_REMOVED lines=12> */
.L_x_240:
[----:B------:R-:W-:Y:S05]  /*aaf0*/  BSYNC B1 ;  /* 0x0000000000017941 */ /* 0x000fea0003800000 */
.L_x_239:
        /* <DEDUP_REMOVED lines=13> */
.L_x_242:
[----:B------:R-:W-:Y:S05]  /*abd0*/  BSYNC B1 ;  /* 0x0000000000017941 */ /* 0x000fea0003800000 */
.L_x_241:
        /* <DEDUP_REMOVED lines=13> */
.L_x_244:
[----:B------:R-:W-:Y:S05]  /*acb0*/  BSYNC B1 ;  /* 0x0000000000017941 */ /* 0x000fea0003800000 */
.L_x_243:
        /* <DEDUP_REMOVED lines=13> */
.L_x_246:
[----:B------:R-:W-:Y:S05]  /*ad90*/  BSYNC B1 ;  /* 0x0000000000017941 */ /* 0x000fea0003800000 */
.L_x_245:
        /* <DEDUP_REMOVED lines=13> */
.L_x_248:
[----:B------:R-:W-:Y:S05]  /*ae70*/  BSYNC B1 ;  /* 0x0000000000017941 */ /* 0x000fea0003800000 */
.L_x_247:
        /* <DEDUP_REMOVED lines=13> */
.L_x_250:
[----:B------:R-:W-:Y:S05]  /*af50*/  BSYNC B1 ;  /* 0x0000000000017941 */ /* 0x000fea0003800000 */
.L_x_249:
        /* <DEDUP_REMOVED lines=13> */
.L_x_252:
[----:B------:R-:W-:Y:S05]  /*b030*/  BSYNC B1 ;  /* 0x0000000000017941 */ /* 0x000fea0003800000 */
.L_x_251:
        /* <DEDUP_REMOVED lines=13> */
.L_x_254:
[----:B------:R-:W-:Y:S05]  /*b110*/  BSYNC B1 ;  /* 0x0000000000017941 */ /* 0x000fea0003800000 */
.L_x_253:
        /* <DEDUP_REMOVED lines=13> */
.L_x_256:
[----:B------:R-:W-:Y:S05]  /*b1f0*/  BSYNC B1 ;  /* 0x0000000000017941 */ /* 0x000fea0003800000 */
.L_x_255:
        /* <DEDUP_REMOVED lines=13> */
.L_x_258:
[----:B------:R-:W-:Y:S05]  /*b2d0*/  BSYNC B1 ;  /* 0x0000000000017941 */ /* 0x000fea0003800000 */
.L_x_257:
        /* <DEDUP_REMOVED lines=13> */
.L_x_260:
[----:B------:R-:W-:Y:S05]  /*b3b0*/  BSYNC B1 ;  /* 0x0000000000017941 */ /* 0x000fea0003800000 */
.L_x_259:
        /* <DEDUP_REMOVED lines=13> */
.L_x_262:
[----:B------:R-:W-:Y:S05]  /*b490*/  BSYNC B1 ;  /* 0x0000000000017941 */ /* 0x000fea0003800000 */
.L_x_261:
        /* <DEDUP_REMOVED lines=13> */
.L_x_264:
[----:B------:R-:W-:Y:S05]  /*b570*/  BSYNC B1 ;  /* 0x0000000000017941 */ /* 0x000fea0003800000 */
.L_x_263:
        /* <DEDUP_REMOVED lines=13> */
.L_x_266:
[----:B------:R-:W-:Y:S05]  /*b650*/  BSYNC B1 ;  /* 0x0000000000017941 */ /* 0x000fea0003800000 */
.L_x_265:
        /* <DEDUP_REMOVED lines=13> */
.L_x_268:
[----:B------:R-:W-:Y:S05]  /*b730*/  BSYNC B1 ;  /* 0x0000000000017941 */ /* 0x000fea0003800000 */
.L_x_267:
        /* <DEDUP_REMOVED lines=13> */
.L_x_270:
[----:B------:R-:W-:Y:S05]  /*b810*/  BSYNC B1 ;  /* 0x0000000000017941 */ /* 0x000fea0003800000 */
.L_x_269:
        /* <DEDUP_REMOVED lines=13> */
.L_x_272:
[----:B------:R-:W-:Y:S05]  /*b8f0*/  BSYNC B1 ;  /* 0x0000000000017941 */ /* 0x000fea0003800000 */
.L_x_271:
        /* <DEDUP_REMOVED lines=13> */
.L_x_274:
[----:B------:R-:W-:Y:S05]  /*b9d0*/  BSYNC B1 ;  /* 0x0000000000017941 */ /* 0x000fea0003800000 */
.L_x_273:
        /* <DEDUP_REMOVED lines=13> */
.L_x_276:
[----:B------:R-:W-:Y:S05]  /*bab0*/  BSYNC B1 ;  /* 0x0000000000017941 */ /* 0x000fea0003800000 */
.L_x_275:
        /* <DEDUP_REMOVED lines=13> */
.L_x_278:
[----:B------:R-:W-:Y:S05]  /*bb90*/  BSYNC B1 ;  /* 0x0000000000017941 */ /* 0x000fea0003800000 */
.L_x_277:
        /* <DEDUP_REMOVED lines=13> */
.L_x_280:
[----:B------:R-:W-:Y:S05]  /*bc70*/  BSYNC B1 ;  /* 0x0000000000017941 */ /* 0x000fea0003800000 */
.L_x_279:
        /* <DEDUP_REMOVED lines=13> */
.L_x_282:
[----:B------:R-:W-:Y:S05]  /*bd50*/  BSYNC B1 ;  /* 0x0000000000017941 */ /* 0x000fea0003800000 */
.L_x_281:
        /* <DEDUP_REMOVED lines=13> */
.L_x_284:
[----:B------:R-:W-:Y:S05]  /*be30*/  BSYNC B1 ;  /* 0x0000000000017941 */ /* 0x000fea0003800000 */
.L_x_283:
        /* <DEDUP_REMOVED lines=13> */
.L_x_286:
[----:B------:R-:W-:Y:S05]  /*bf10*/  BSYNC B1 ;  /* 0x0000000000017941 */ /* 0x000fea0003800000 */
.L_x_285:
        /* <DEDUP_REMOVED lines=13> */
.L_x_288:
[----:B------:R-:W-:Y:S05]  /*bff0*/  BSYNC B1 ;  /* 0x0000000000017941 */ /* 0x000fea0003800000 */
.L_x_287:
        /* <DEDUP_REMOVED lines=13> */
.L_x_290:
[----:B------:R-:W-:Y:S05]  /*c0d0*/  BSYNC B1 ;  /* 0x0000000000017941 */ /* 0x000fea0003800000 */
.L_x_289:
        /* <DEDUP_REMOVED lines=13> */
.L_x_292:
[----:B------:R-:W-:Y:S05]  /*c1b0*/  BSYNC B1 ;  /* 0x0000000000017941 */ /* 0x000fea0003800000 */
.L_x_291:
[----:B------:R-:W-:Y:S05]  /*c1c0*/  @P2 BRA `(.L_x_293) ;  /* 0x0000002000ac2947 */ /* 0x000fea0003800000 */
[----:B------:R-:W2:Y:S01]  /*c1d0*/  LDL.LU R2, [R1+0x74] ;  /* 0x0000740001027983 */ /* 0x000ea20000300800 */
[----:B-----5:R-:W-:-:S04]  /*c1e0*/  LOP3.LUT R0, R0, 0xff, RZ, 0xc0, !PT ;  /* 0x000000ff00007812 */ /* 0x020fc800078ec0ff */
[----:B------:R-:W-:-:S05]  /*c1f0*/  F2FP.F16.E4M3.UNPACK_B R0, R0 ;  /* 0x00000000ff00723e */ /* 0x000fca00020006ff */
[----:B------:R-:W-:-:S05]  /*c200*/  HADD2.F32 R0, -RZ, R0.H0_H0 ;  /* 0x20000000ff007230 */ /* 0x000fca0000004100 */
[----:B------:R-:W-:-:S04]  /*c210*/  FMUL R0, R0, UR21 ;  /* 0x0000001500007c20 */ /* 0x000fc80008400000 */
[----:B--2---:R-:W-:-:S05]  /*c220*/  FFMA R0, R2, UR20, R0 ;  /* 0x0000001402007c23 */ /* 0x004fca0008000000 */
[----:B0-----:R-:W-:-:S05]  /*c230*/  F2FP.SATFINITE.E4M3.F32.PACK_AB_MERGE_C R3, RZ, R0, RZ ;  /* 0x00000000ff03723e */ /* 0x001fca00048070ff */
[----:B------:R0:W-:Y:S01]  /*c240*/  STG.E.U8 desc[UR16][R28.64+0x79], R3 ;  /* 0x000079031c007986 */ /* 0x0001e2000c101110 */
[----:B------:R-:W-:Y:S05]  /*c250*/  BRA `(.L_x_293) ;  /* 0x0000002000887947 */ /* 0x000fea0003800000 */
.L_x_36:
[----:B------:R-:W-:Y:S01]  /*c260*/  ISETP.GE.AND P5, PT, R41, 0x1, PT ;  /* 0x000000012900780c */ /* 0x000fe20003fa6270 */
[----:B------:R-:W-:Y:S01]  /*c270*/  FMUL R225, R225, UR20 ;  /* 0x00000014e1e17c20 */ /* 0x000fe20008400000 */
[----:B------:R-:W2:Y:S01]  /*c280*/  LDL.LU R227, [R1+0x14] ;  /* 0x0000140001e37983 */ /* 0x000ea20000300800 */
[----:B------:R-:W-:Y:S02]  /*c290*/  ISETP.GE.AND P2, PT, R41, 0x9, PT ;  /* 0x000000092900780c */ /* 0x000fe40003f46270 */
[C---:B------:R-:W-:Y:S02]  /*c2a0*/  ISETP.LT.OR P1, PT, R42.reuse, 0x2, !P5 ;  /* 0x000000022a00780c */ /* 0x040fe40006f21670 */
[----:B------:R-:W-:Y:S02]  /*c2b0*/  F2FP.SATFINITE.E4M3.F32.PACK_AB_MERGE_C R225, RZ, R225, RZ ;  /* 0x000000e1ffe1723e */ /* 0x000fe400048070ff */
[----:B------:R-:W-:Y:S01]  /*c2c0*/  ISETP.LT.OR P3, PT, R42, 0x1, !P5 ;  /* 0x000000012a00780c */ /* 0x000fe20006f61670 */
[----:B------:R-:W-:Y:S01]  /*c2d0*/  FMUL R226, R226, UR20 ;  /* 0x00000014e2e27c20 */ /* 0x000fe20008400000 */
[----:B------:R-:W-:Y:S01]  /*c2e0*/  ISETP.LT.OR P6, PT, R42, 0x1, !P2 ;  /* 0x000000012a00780c */ /* 0x000fe200057c1670 */
[----:B------:R-:W-:Y:S01]  /*c2f0*/  FMUL R223, R223, UR20 ;  /* 0x00000014dfdf7c20 */ /* 0x000fe20008400000 */
[----:B------:R-:W-:-:S05]  /*c300*/  FMUL R224, R224, UR20 ;  /* 0x00000014e0e07c20 */ /* 0x000fca0008400000 */
[----:B------:R-:W-:Y:S01]  /*c310*/  @!P1 STG.E.U8 desc[UR16][R24.64+0x1], R225 ;  /* 0x000001e118009986 */ /* 0x000fe2000c101110 */
[C---:B------:R-:W-:Y:S02]  /*c320*/  ISETP.LT.OR P1, PT, R42.reuse, 0x2, !P2 ;  /* 0x000000022a00780c */ /* 0x040fe40005721670 */
[----:B------:R-:W-:Y:S02]  /*c330*/  F2FP.SATFINITE.E4M3.F32.PACK_AB_MERGE_C R33, RZ, R226, RZ ;  /* 0x000000e2ff21723e */ /* 0x000fe400048070ff */
[----:B------:R-:W-:Y:S02]  /*c340*/  F2FP.SATFINITE.E4M3.F32.PACK_AB_MERGE_C R223, RZ, R223, RZ ;  /* 0x000000dfffdf723e */ /* 0x000fe400048070ff */
[----:B------:R-:W-:Y:S01]  /*c350*/  F2FP.SATFINITE.E4M3.F32.PACK_AB_MERGE_C R35, RZ, R224, RZ ;  /* 0x000000e0ff23723e */ /* 0x000fe200048070ff */
[----:B------:R0:W-:Y:S01]  /*c360*/  @!P3 STG.E.U8 desc[UR16][R24.64], R33 ;  /* 0x000000211800b986 */ /* 0x0001e2000c101110 */
[----:B------:R-:W-:Y:S01]  /*c370*/  ISETP.LT.OR P3, PT, R42, 0x9, !P5 ;  /* 0x000000092a00780c */ /* 0x000fe20006f61670 */
[----:B------:R-:W-:-:S02]  /*c380*/  FMUL R222, R222, UR20 ;  /* 0x00000014dede7c20 */ /* 0x000fc40008400000 */
[----:B------:R1:W-:Y:S01]  /*c390*/  @!P6 STG.E.U8 desc[UR16][R26.64], R35 ;  /* 0x000000231a00e986 */ /* 0x0003e2000c101110 */
[----:B------:R-:W-:-:S03]  /*c3a0*/  ISETP.LT.OR P6, PT, R42, 0x9, !P2 ;  /* 0x000000092a00780c */ /* 0x000fc600057c1670 */
[----:B------:R-:W-:Y:S01]  /*c3b0*/  @!P1 STG.E.U8 desc[UR16][R26.64+0x1], R223 ;  /* 0x000001df1a009986 */ /* 0x000fe2000c101110 */
[----:B------:R-:W-:Y:S01]  /*c3c0*/  ISETP.LT.OR P1, PT, R42, 0xa, !P5 ;  /* 0x0000000a2a00780c */ /* 0x000fe20006f21670 */
[----:B------:R-:W-:Y:S01]  /*c3d0*/  FMUL R221, R221, UR20 ;  /* 0x00000014dddd7c20 */ /* 0x000fe20008400000 */
[----:B------:R-:W-:Y:S01]  /*c3e0*/  FMUL R220, R220, UR20 ;  /* 0x00000014dcdc7c20 */ /* 0x000fe20008400000 */
[----:B------:R-:W-:Y:S01]  /*c3f0*/  F2FP.SATFINITE.E4M3.F32.PACK_AB_MERGE_C R37, RZ, R222, RZ ;  /* 0x000000deff25723e */ /* 0x000fe200048070ff */
[----:B------:R-:W-:Y:S01]  /*c400*/  FMUL R219, R219, UR20 ;  /* 0x00000014dbdb7c20 */ /* 0x000fe20008400000 */
[----:B------:R-:W-:Y:S01]  /*c410*/  FMUL R218, R218, UR20 ;  /* 0x00000014dada7c20 */ /* 0x000fe20008400000 */
[----:B------:R-:W-:Y:S01]  /*c420*/  F2FP.SATFINITE.E4M3.F32.PACK_AB_MERGE_C R221, RZ, R221, RZ ;  /* 0x000000ddffdd723e */ /* 0x000fe200048070ff */
[----:B------:R-:W-:Y:S01]  /*c430*/  FMUL R217, R217, UR20 ;  /* 0x00000014d9d97c20 */ /* 0x000fe20008400000 */
[----:B0-----:R-:W-:Y:S01]  /*c440*/  F2FP.SATFINITE.E4M3.F32.PACK_AB_MERGE_C R33, RZ, R220, RZ ;  /* 0x000000dcff21723e */ /* 0x001fe200048070ff */
[----:B------:R-:W-:Y:S01]  /*c450*/  @!P3 STG.E.U8 desc[UR16][R24.64+0x8], R37 ;  /* 0x000008251800b986 */ /* 0x000fe2000c101110 */
[----:B------:R-:W-:-:S03]  /*c460*/  ISETP.LT.OR P3, PT, R42, 0xa, !P2 ;  /* 0x0000000a2a00780c */ /* 0x000fc60005761670 */
[----:B------:R-:W-:Y:S01]  /*c470*/  @!P1 STG.E.U8 desc[UR16][R24.64+0x9], R221 ;  /* 0x000009dd18009986 */ /* 0x000fe2000c101110 */
[----:B------:R-:W-:-:S03]  /*c480*/  ISETP.LT.OR P1, PT, R42, 0x11, !P5 ;  /* 0x000000112a00780c */ /* 0x000fc60006f21670 */
[----:B------:R0:W-:Y:S01]  /*c490*/  @!P6 STG.E.U8 desc[UR16][R26.64+0x8], R33 ;  /* 0x000008211a00e986 */ /* 0x0001e2000c101110 */
[----:B------:R-:W-:Y:S02]  /*c4a0*/  ISETP.LT.OR P6, PT, R42, 0x12, !P5 ;  /* 0x000000122a00780c */ /* 0x000fe40006fc1670 */
[----:B------:R-:W-:Y:S01]  /*c4b0*/  F2FP.SATFINITE.E4M3.F32.PACK_AB_MERGE_C R219, RZ, R219, RZ ;  /* 0x000000dbffdb723e */ /* 0x000fe200048070ff */
[----:B------:R-:W-:Y:S01]  /*c4c0*/  FMUL R215, R215, UR20 ;  /* 0x00000014d7d77c20 */ /* 0x000fe20008400000 */
[----:B-1----:R-:W-:Y:S01]  /*c4d0*/  F2FP.SATFINITE.E4M3.F32.PACK_AB_MERGE_C R35, RZ, R218, RZ ;  /* 0x000000daff23723e */ /* 0x002fe200048070ff */
[----:B------:R-:W-:Y:S01]  /*c4e0*/  FMUL R216, R216, UR20 ;  /* 0x00000014d8d87c20 */ /* 0x000fe20008400000 */
[----:B------:R-:W-:Y:S01]  /*c4f0*/  F2FP.SATFINITE.E4M3.F32.PACK_AB_MERGE_C R217, RZ, R217, RZ ;  /* 0x000000d9ffd9723e */ /* 0x000fe200048070ff */
[----:B------:R-:W-:Y:S01]  /*c500*/  @!P3 STG.E.U8 desc[UR16][R26.64+0x9], R219 ;  /* 0x000009db1a00b986 */ /* 0x000fe2000c101110 */
[----:B------:R-:W-:-:S03]  /*c510*/  ISETP.LT.OR P3, PT, R42, 0x12, !P2 ;  /* 0x000000122a00780c */ /* 0x000fc60005761670 */
[----:B------:R1:W-:Y:S01]  /*c520*/  @!P1 STG.E.U8 desc[UR16][R24.64+0x10], R35 ;  /* 0x0000102318009986 */ /* 0x0003e2000c101110 */
[----:B------:R-:W-:-:S03]  /*c530*/  ISETP.LT.OR P1, PT, R42, 0x11, !P2 ;  /* 0x000000112a00780c */ /* 0x000fc60005721670 */
[----:B------:R-:W-:Y:S01]  /*c540*/  @!P6 STG.E.U8 desc[UR16][R24.64+0x11], R217 ;  /* 0x000011d91800e986 */ /* 0x000fe2000c101110 */
[----:B------:R-:W-:Y:S01]  /*c550*/  ISETP.LT.OR P6, PT, R42, 0x19, !P5 ;  /* 0x000000192a00780c */ /* 0x000fe20006fc1670 */
[----:B------:R-:W-:Y:S01]  /*c560*/  FMUL R214, R214, UR20 ;  /* 0x00000014d6d67c20 */ /* 0x000fe20008400000 */
[----:B------:R-:W-:Y:S01]  /*c570*/  F2FP.SATFINITE.E4M3.F32.PACK_AB_MERGE_C R215, RZ, R215, RZ ;  /* 0x000000d7ffd7723e */ /* 0x000fe200048070ff */
[----:B------:R-:W-:Y:S01]  /*c580*/  FMUL R213, R213, UR20 ;  /* 0x00000014d5d57c20 */ /* 0x000fe20008400000 */
[----:B0-----:R-:W-:Y:S01]  /*c590*/  F2FP.SATFINITE.E4M3.F32.PACK_AB_MERGE_C R33, RZ, R216, RZ ;  /* 0x000000d8ff21723e */ /* 0x001fe200048070ff */
[----:B------:R-:W-:Y:S01]  /*c5a0*/  FMUL R212, R212, UR20 ;  /* 0x00000014d4d47c20 */ /* 0x000fe20008400000 */
[----:B------:R-:W-:Y:S01]  /*c5b0*/  F2FP.SATFINITE.E4M3.F32.PACK_AB_MERGE_C R37, RZ, R214, RZ ;  /* 0x000000d6ff25723e */ /* 0x000fe200048070ff */
[----:B------:R-:W-:Y:S01]  /*c5c0*/  @!P3 STG.E.U8 desc[UR16][R26.64+0x11], R215 ;  /* 0x000011d71a00b986 */ /* 0x000fe2000c101110 */
[----:B------:R-:W-:-:S03]  /*c5d0*/  ISETP.LT.OR P3, PT, R42, 0x1a, !P5 ;  /* 0x0000001a2a00780c */ /* 0x000fc60006f61670 */
[----:B------:R0:W-:Y:S01]  /*c5e0*/  @!P1 STG.E.U8 desc[UR16][R26.64+0x10], R33 ;  /* 0x000010211a009986 */ /* 0x0001e2000c101110 */
[----:B------:R-:W-:-:S03]  /*c5f0*/  ISETP.LT.OR P1, PT, R42, 0x19, !P2 ;  /* 0x000000192a00780c */ /* 0x000fc60005721670 */
[----:B------:R3:W-:Y:S01]  /*c600*/  @!P6 STG.E.U8 desc[UR16][R24.64+0x18], R37 ;  /* 0x000018251800e986 */ /* 0x0007e2000c101110 */
[----:B------:R-:W-:Y:S01]  /*c610*/  ISETP.LT.OR P6, PT, R42, 0x1a, !P2 ;  /* 0x0000001a2a00780c */ /* 0x000fe200057c1670 */
[----:B------:R-:W-:Y:S01]  /*c620*/  FMUL R211, R211, UR20 ;  /* 0x00000014d3d37c20 */ /* 0x000fe20008400000 */
        /* <DEDUP_REMOVED lines=16> */
[----:B---3--:R-:W-:Y:S01]  /*c730*/  F2FP.SATFINITE.E4M3.F32.PACK_AB_MERGE_C R37, RZ, R208, RZ ;  /* 0x000000d0ff25723e */ /* 0x008fe200048070ff */
        /* <DEDUP_REMOVED lines=42> */
[----:B------:R-:W-:Y:S02]  /*c9e0*/  FMUL R196, R196, UR20 ;  /* 0x00000014c4c47c20 */ /* 0x000fe40008400000 */
[----:B------:R-:W4:Y:S01]  /*c9f0*/  LDL.LU R225, [R1+0x10] ;  /* 0x0000100001e17983 */ /* 0x000f220000300800 */
[----:B------:R-:W-:-:S03]  /*ca00*/  F2FP.SATFINITE.E4M3.F32.PACK_AB_MERGE_C R197, RZ, R197, RZ ;  /* 0x000000c5ffc5723e */ /* 0x000fc600048070ff */
[----:B------:R-:W2:Y:S01]  /*ca10*/  LDL.LU R226, [R1+0xc] ;  /* 0x00000c0001e27983 */ /* 0x000ea20000300800 */
[----:B0-----:R-:W-:-:S03]  /*ca20*/  F2FP.SATFINITE.E4M3.F32.PACK_AB_MERGE_C R33, RZ, R198, RZ ;  /* 0x000000c6ff21723e */ /* 0x001fc600048070ff */
[----:B------:R-:W4:Y:S01]  /*ca30*/  LDL.LU R224, [R1+0x8] ;  /* 0x0000080001e07983 */ /* 0x000f220000300800 */
[----:B---3--:R-:W-:-:S03]  /*ca40*/  F2FP.SATFINITE.E4M3.F32.PACK_AB_MERGE_C R37, RZ, R196, RZ ;  /* 0x000000c4ff25723e */ /* 0x008fc600048070ff */
[----:B------:R-:W3:Y:S04]  /*ca50*/  LDL.LU R223, [R1] ;  /* 0x0000000001df7983 */ /* 0x000ee80000300800 */
[----:B------:R-:W2:Y:S04]  /*ca60*/  LDL.LU R222, [R1+0x18] ;  /* 0x0000180001de7983 */ /* 0x000ea80000300800 */
[----:B------:R-:W2:Y:S01]  /*ca70*/  LDL.LU R220, [R1+0x4] ;  /* 0x0000040001dc7983 */ /* 0x000ea20000300800 */
[----:B------:R-:W-:Y:S01]  /*ca80*/  FMUL R195, R195, UR20 ;  /* 0x00000014c3c37c20 */ /* 0x000fe20008400000 */
[----:B------:R-:W-:Y:S01]  /*ca90*/  FMUL R194, R194, UR20 ;  /* 0x00000014c2c27c20 */ /* 0x000fe20008400000 */
[----:B------:R-:W-:Y:S01]  /*caa0*/  FMUL R193, R193, UR20 ;  /* 0x00000014c1c17c20 */ /* 0x000fe20008400000 */
[----:B------:R-:W-:Y:S01]  /*cab0*/  @!P3 STG.E.U8 desc[UR16][R24.64+0x39], R197 ;  /* 0x000039c51800b986 */ /* 0x000fe2000c101110 */
[C---:B------:R-:W-:Y:S01]  /*cac0*/  ISETP.LT.OR P3, PT, R42.reuse, 0x3a, !P2 ;  /* 0x0000003a2a00780c */ /* 0x040fe20005761670 */
[----:B------:R-:W-:Y:S01]  /*cad0*/  FMUL R191, R191, UR20 ;  /* 0x00000014bfbf7c20 */ /* 0x000fe20008400000 */
[----:B------:R-:W-:Y:S01]  /*cae0*/  F2FP.SATFINITE.E4M3.F32.PACK_AB_MERGE_C R195, RZ, R195, RZ ;  /* 0x000000c3ffc3723e */ /* 0x000fe200048070ff */
[----:B------:R0:W-:Y:S01]  /*caf0*/  @!P1 STG.E.U8 desc[UR16][R24.64+0x38], R33 ;  /* 0x0000382118009986 */ /* 0x0001e2000c101110 */
[----:B------:R-:W-:Y:S01]  /*cb00*/  ISETP.LT.OR P1, PT, R42, 0x41, !P5 ;  /* 0x000000412a00780c */ /* 0x000fe20006f21670 */
[----:B------:R-:W-:Y:S01]  /*cb10*/  FMUL R192, R192, UR20 ;  /* 0x00000014c0c07c20 */ /* 0x000fe20008400000 */
[----:B-1----:R-:W-:Y:S01]  /*cb20*/  F2FP.SATFINITE.E4M3.F32.PACK_AB_MERGE_C R35, RZ, R194, RZ ;  /* 0x000000c2ff23723e */ /* 0x002fe200048070ff */
[----:B------:R1:W-:Y:S01]  /*cb30*/  @!P6 STG.E.U8 desc[UR16][R26.64+0x38], R37 ;  /* 0x000038251a00e986 */ /* 0x0003e2000c101110 */
[----:B------:R-:W-:Y:S01]  /*cb40*/  ISETP.LT.OR P6, PT, R42, 0x42, !P5 ;  /* 0x000000422a00780c */ /* 0x000fe20006fc1670 */
[----:B------:R-:W-:Y:S01]  /*cb50*/  FMUL R190, R190, UR20 ;  /* 0x00000014bebe7c20 */ /* 0x000fe20008400000 */
[----:B------:R-:W-:Y:S01]  /*cb60*/  F2FP.SATFINITE.E4M3.F32.PACK_AB_MERGE_C R193, RZ, R193, RZ ;  /* 0x000000c1ffc1723e */ /* 0x000fe200048070ff */
[----:B------:R-:W-:Y:S01]  /*cb70*/  FMUL R189, R189, UR20 ;  /* 0x00000014bdbd7c20 */ /* 0x000fe20008400000 */
[----:B------:R-:W-:Y:S01]  /*cb80*/  F2FP.SATFINITE.E4M3.F32.PACK_AB_MERGE_C R191, RZ, R191, RZ ;  /* 0x000000bfffbf723e */ /* 0x000fe200048070ff */
[----:B------:R-:W-:Y:S01]  /*cb90*/  @!P3 STG.E.U8 desc[UR16][R26.64+0x39], R195 ;  /* 0x000039c31a00b986 */ /* 0x000fe2000c101110 */
[----:B------:R-:W-:Y:S01]  /*cba0*/  ISETP.LT.OR P3, PT, R42, 0x42, !P2 ;  /* 0x000000422a00780c */ /* 0x000fe20005761670 */
[----:B------:R-:W-:Y:S01]  /*cbb0*/  FMUL R188, R188, UR20 ;  /* 0x00000014bcbc7c20 */ /* 0x000fe20008400000 */
[----:B0-----:R-:W-:Y:S01]  /*cbc0*/  F2FP.SATFINITE.E4M3.F32.PACK_AB_MERGE_C R33, RZ, R192, RZ ;  /* 0x000000c0ff21723e */ /* 0x001fe200048070ff */
[----:B------:R0:W-:Y:S01]  /*cbd0*/  @!P1 STG.E.U8 desc[UR16][R24.64+0x40], R35 ;  /* 0x0000402318009986 */ /* 0x0001e2000c101110 */
[C---:B------:R-:W-:Y:S01]  /*cbe0*/  ISETP.LT.OR P1, PT, R42.reuse, 0x41, !P2 ;  /* 0x000000412a00780c */ /* 0x040fe20005721670 */
[----:B------:R-:W-:Y:S01]  /*cbf0*/  FMUL R187, R187, UR20 ;  /* 0x00000014bbbb7c20 */ /* 0x000fe20008400000 */
[----:B-1----:R-:W-:Y:S01]  /*cc00*/  F2FP.SATFINITE.E4M3.F32.PACK_AB_MERGE_C R37, RZ, R190, RZ ;  /* 0x000000beff25723e */ /* 0x002fe200048070ff */
[----:B------:R-:W-:Y:S01]  /*cc10*/  @!P6 STG.E.U8 desc[UR16][R24.64+0x41], R193 ;  /* 0x000041c11800e986 */ /* 0x000fe2000c101110 */
        /* <DEDUP_REMOVED lines=12> */
[----:B------:R-:W-:Y:S01]  /*cce0*/  F2FP.SATFINITE.E4M3.F32.PACK_AB_MERGE_C R185, RZ, R185, RZ ;  /* 0x000000b9ffb9723e */ /* 0x000fe200048070ff */
[----:B------:R1:W-:Y:S01]  /*ccf0*/  @!P6 STG.E.U8 desc[UR16][R24.64+0x48], R37 ;  /* 0x000048251800e986 */ /* 0x0003e2000c101110 */
[----:B------:R-:W-:Y:S01]  /*cd00*/  ISETP.LT.OR P6, PT, R42, 0x4a, !P2 ;  /* 0x0000004a2a00780c */ /* 0x000fe200057c1670 */
[----:B------:R-:W-:Y:S01]  /*cd10*/  FMUL R182, R182, UR20 ;  /* 0x00000014b6b67c20 */ /* 0x000fe20008400000 */
[----:B------:R-:W-:Y:S01]  /*cd20*/  FMUL R181, R181, UR20 ;  /* 0x00000014b5b57c20 */ /* 0x000fe20008400000 */
[----:B------:R-:W-:Y:S01]  /*cd30*/  F2FP.SATFINITE.E4M3.F32.PACK_AB_MERGE_C R183, RZ, R183, RZ ;  /* 0x000000b7ffb7723e */ /* 0x000fe200048070ff */
[----:B------:R-:W-:Y:S01]  /*cd40*/  FMUL R180, R180, UR20 ;  /* 0x00000014b4b47c20 */ /* 0x000fe20008400000 */
[----:B------:R-:W-:Y:S01]  /*cd50*/  @!P3 STG.E.U8 desc[UR16][R24.64+0x49], R189 ;  /* 0x000049bd1800b986 */ /* 0x000fe2000c101110 */
[C---:B------:R-:W-:Y:S01]  /*cd60*/  ISETP.LT.OR P3, PT, R42.reuse, 0x52, !P5 ;  /* 0x000000522a00780c */ /* 0x040fe20006f61670 */
[----:B------:R-:W-:Y:S01]  /*cd70*/  FMUL R179, R179, UR20 ;  /* 0x00000014b3b37c20 */ /* 0x000fe20008400000 */
[----:B0-----:R-:W-:Y:S01]  /*cd80*/  F2FP.SATFINITE.E4M3.F32.PACK_AB_MERGE_C R33, RZ, R186, RZ ;  /* 0x000000baff21723e */ /* 0x001fe200048070ff */
[----:B------:R0:W-:Y:S01]  /*cd90*/  @!P1 STG.E.U8 desc[UR16][R26.64+0x48], R35 ;  /* 0x000048231a009986 */ /* 0x0001e2000c101110 */
[----:B------:R-:W-:Y:S01]  /*cda0*/  ISETP.LT.OR P1, PT, R42, 0x51, !P5 ;  /* 0x000000512a00780c */ /* 0x000fe20006f21670 */
[----:B------:R-:W-:Y:S01]  /*cdb0*/  FMUL R178, R178, UR20 ;  /* 0x00000014b2b27c20 */ /* 0x000fe20008400000 */
[----:B-1----:R-:W-:Y:S01]  /*cdc0*/  F2FP.SATFINITE.E4M3.F32.PACK_AB_MERGE_C R37, RZ, R184, RZ ;  /* 0x000000b8ff25723e */ /* 0x002fe200048070ff */
[----:B------:R-:W-:Y:S01]  /*cdd0*/  @!P6 STG.E.U8 desc[UR16][R26.64+0x49], R187 ;  /* 0x000049bb1a00e986 */ /* 0x000fe2000c101110 */
[C---:B------:R-:W-:Y:S01]  /*cde0*/  ISETP.LT.OR P6, PT, R42.reuse, 0x51, !P2 ;  /* 0x000000512a00780c */ /* 0x040fe200057c1670 */
        /* <DEDUP_REMOVED lines=9> */
[----:B------:R-:W-:Y:S01]  /*ce80*/  ISETP.LT.OR P1, PT, R42, 0x59, !P5 ;  /* 0x000000592a00780c */ /* 0x000fe20006f21670 */
[----:B------:R-:W-:Y:S01]  /*ce90*/  FMUL R174, R174, UR20 ;  /* 0x00000014aeae7c20 */ /* 0x000fe20008400000 */
[----:B------:R-:W-:Y:S01]  /*cea0*/  F2FP.SATFINITE.E4M3.F32.PACK_AB_MERGE_C R177, RZ, R177, RZ ;  /* 0x000000b1ffb1723e */ /* 0x000fe200048070ff */
[----:B------:R1:W-:Y:S01]  /*ceb0*/  @!P6 STG.E.U8 desc[UR16][R26.64+0x50], R37 ;  /* 0x000050251a00e986 */ /* 0x0003e2000c101110 */
[----:B------:R-:W-:Y:S01]  /*cec0*/  ISETP.LT.OR P6, PT, R42, 0x5a, !P5 ;  /* 0x0000005a2a00780c */ /* 0x000fe20006fc1670 */
[----:B------:R-:W-:Y:S01]  /*ced0*/  FMUL R173, R173, UR20 ;  /* 0x00000014adad7c20 */ /* 0x000fe20008400000 */
[----:B------:R-:W-:Y:S01]  /*cee0*/  F2FP.SATFINITE.E4M3.F32.PACK_AB_MERGE_C R175, RZ, R175, RZ ;  /* 0x000000afffaf723e */ /* 0x000fe200048070ff */
[----:B------:R-:W-:Y:S01]  /*cef0*/  FMUL R172, R172, UR20 ;  /* 0x00000014acac7c20 */ /* 0x000fe20008400000 */
[----:B------:R-:W-:Y:S01]  /*cf00*/  FMUL R171, R171, UR20 ;  /* 0x00000014abab7c20 */ /* 0x000fe20008400000 */
        /* <DEDUP_REMOVED lines=42> */
[----:B------:R1:W-:Y:S01]  /*d1b0*/  @!P3 STG.E.U8 desc[UR16][R24.64+0x68], R33 ;  /* 0x000068211800b986 */ /* 0x0003e2000c101110 */
[----:B------:R-:W-:Y:S01]  /*d1c0*/  ISETP.LT.OR P3, PT, R42, 0x6a, !P2 ;  /* 0x0000006a2a00780c */ /* 0x000fe20005761670 */
[----:B------:R-:W-:Y:S01]  /*d1d0*/  FMUL R158, R158, UR20 ;  /* 0x000000149e9e7c20 */ /* 0x000fe20008400000 */
[----:B0-----:R-:W-:Y:S01]  /*d1e0*/  F2FP.SATFINITE.E4M3.F32.PACK_AB_MERGE_C R35, RZ, R170, RZ ;  /* 0x000000aaff23723e */ /* 0x001fe200048070ff */
[----:B------:R-:W-:Y:S01]  /*d1f0*/  FMUL R157, R157, UR20 ;  /* 0x000000149d9d7c20 */ /* 0x000fe20008400000 */
[----:B------:R-:W-:Y:S01]  /*d200*/  F2FP.SATFINITE.E4M3.F32.PACK_AB_MERGE_C R159, RZ, R159, RZ ;  /* 0x0000009fff9f723e */ /* 0x000fe200048070ff */
[----:B------:R-:W-:Y:S01]  /*d210*/  FMUL R156, R156, UR20 ;  /* 0x000000149c9c7c20 */ /* 0x000fe20008400000 */
[----:B------:R-:W-:Y:S01]  /*d220*/  FMUL R155, R155, UR20 ;  /* 0x000000149b9b7c20 */ /* 0x000fe20008400000 */
[----:B------:R-:W-:Y:S01]  /*d230*/  @!P6 STG.E.U8 desc[UR16][R24.64+0x69], R173 ;  /* 0x000069ad1800e986 */ /* 0x000fe2000c101110 */
[C---:B------:R-:W-:Y:S01]  /*d240*/  ISETP.LT.OR P6, PT, R42.reuse, 0x71, !P5 ;  /* 0x000000712a00780c */ /* 0x040fe20006fc1670 */
[----:B------:R-:W-:Y:S01]  /*d250*/  FMUL R153, R153, UR20 ;  /* 0x0000001499997c20 */ /* 0x000fe20008400000 */
[----:B------:R-:W-:Y:S01]  /*d260*/  F2FP.SATFINITE.E4M3.F32.PACK_AB_MERGE_C R157, RZ, R157, RZ ;  /* 0x0000009dff9d723e */ /* 0x000fe200048070ff */
[----:B------:R-:W-:Y:S01]  /*d270*/  @!P1 STG.E.U8 desc[UR16][R26.64+0x68], R37 ;  /* 0x000068251a009986 */ /* 0x000fe2000c101110 */
[----:B------:R-:W-:Y:S01]  /*d280*/  ISETP.LT.OR P1, PT, R42, 0x72, !P5 ;  /* 0x000000722a00780c */ /* 0x000fe20006f21670 */
        /* <DEDUP_REMOVED lines=11> */
[----:B------:R-:W-:Y:S01]  /*d340*/  FMUL R21, R21, UR20 ;  /* 0x0000001415157c20 */ /* 0x000fe20008400000 */
[----:B------:R-:W-:Y:S01]  /*d350*/  @!P1 STG.E.U8 desc[UR16][R24.64+0x71], R169 ;  /* 0x000071a918009986 */ /* 0x000fe2000c101110 */
[C---:B------:R-:W-:Y:S01]  /*d360*/  ISETP.LT.OR P1, PT, R42.reuse, 0x79, !P5 ;  /* 0x000000792a00780c */ /* 0x040fe20006f21670 */
[----:B------:R-:W-:Y:S01]  /*d370*/  FMUL R19, R19, UR20 ;  /* 0x0000001413137c20 */ /* 0x000fe20008400000 */
[C---:B------:R-:W-:Y:S01]  /*d380*/  ISETP.LT.OR P5, PT, R42.reuse, 0x7a, !P5 ;  /* 0x0000007a2a00780c */ /* 0x040fe20006fa1670 */
[----:B------:R1:W-:Y:S01]  /*d390*/  @!P3 STG.E.U8 desc[UR16][R26.64+0x70], R33 ;  /* 0x000070211a00b986 */ /* 0x0003e2000c101110 */
[----:B------:R-:W-:Y:S01]  /*d3a0*/  ISETP.LT.OR P3, PT, R42, 0x79, !P2 ;  /* 0x000000792a00780c */ /* 0x000fe20005761670 */
[----:B------:R-:W-:Y:S01]  /*d3b0*/  FMUL R20, R20, UR20 ;  /* 0x0000001414147c20 */ /* 0x000fe20008400000 */
[----:B------:R-:W-:Y:S01]  /*d3c0*/  ISETP.LT.OR P2, PT, R42, 0x7a, !P2 ;  /* 0x0000007a2a00780c */ /* 0x000fe20005741670 */
[----:B------:R-:W-:Y:S01]  /*d3d0*/  FMUL R18, R18, UR20 ;  /* 0x0000001412127c20 */ /* 0x000fe20008400000 */
[----:B0-----:R-:W-:Y:S01]  /*d3e0*/  F2FP.SATFINITE.E4M3.F32.PACK_AB_MERGE_C R35, RZ, R166, RZ ;  /* 0x000000a6ff23723e */ /* 0x001fe200048070ff */
[----:B------:R-:W-:Y:S01]  /*d3f0*/  @!P6 STG.E.U8 desc[UR16][R26.64+0x71], R167 ;  /* 0x000071a71a00e986 */ /* 0x000fe2000c101110 */
[----:B------:R-:W-:Y:S01]  /*d400*/  F2FP.SATFINITE.E4M3.F32.PACK_AB_MERGE_C R23, RZ, R23, RZ ;  /* 0x00000017ff17723e */ /* 0x000fe200048070ff */
[----:B------:R-:W-:Y:S01]  /*d410*/  FMUL R17, R17, UR20 ;  /* 0x0000001411117c20 */ /* 0x000fe20008400000 */
[----:B------:R-:W-:Y:S01]  /*d420*/  F2FP.SATFINITE.E4M3.F32.PACK_AB_MERGE_C R21, RZ, R21, RZ ;  /* 0x00000015ff15723e */ /* 0x000fe200048070ff */
[----:B------:R0:W-:Y:S01]  /*d430*/  @!P1 STG.E.U8 desc[UR16][R24.64+0x78], R35 ;  /* 0x0000782318009986 */ /* 0x0001e2000c101110 */
[----:B------:R-:W-:Y:S01]  /*d440*/  ISETP.GE.AND P1, PT, R41, 0x81, PT ;  /* 0x000000812900780c */ /* 0x000fe20003f26270 */
[----:B------:R-:W-:Y:S01]  /*d450*/  FMUL R16, R16, UR20 ;  /* 0x0000001410107c20 */ /* 0x000fe20008400000 */
[----:B-1----:R-:W-:Y:S01]  /*d460*/  F2FP.SATFINITE.E4M3.F32.PACK_AB_MERGE_C R33, RZ, R164, RZ ;  /* 0x000000a4ff21723e */ /* 0x002fe200048070ff */
[----:B------:R1:W-:Y:S01]  /*d470*/  @!P5 STG.E.U8 desc[UR16][R24.64+0x79], R165 ;  /* 0x000079a51800d986 */ /* 0x0003e2000c101110 */
[C---:B------:R-:W-:Y:S01]  /*d480*/  ISETP.LT.OR P5, PT, R42.reuse, 0x1, !P1 ;  /* 0x000000012a00780c */ /* 0x040fe20004fa1670 */
[----:B------:R-:W-:Y:S01]  /*d490*/  FMUL R15, R15, UR20 ;  /* 0x000000140f0f7c20 */ /* 0x000fe20008400000 */
[----:B------:R-:W-:Y:S01]  /*d4a0*/  ISETP.LT.OR P6, PT, R42, 0x2, !P1 ;  /* 0x000000022a00780c */ /* 0x000fe20004fc1670 */
[----:B------:R1:W-:Y:S01]  /*d4b0*/  @!P3 STG.E.U8 desc[UR16][R26.64+0x78], R33 ;  /* 0x000078211a00b986 */ /* 0x0003e2000c101110 */
[----:B------:R-:W-:Y:S01]  /*d4c0*/  ISETP.GE.AND P3, PT, R41, 0x89, PT ;  /* 0x000000892900780c */ /* 0x000fe20003f66270 */
[----:B------:R-:W-:Y:S01]  /*d4d0*/  FMUL R13, R13, UR20 ;  /* 0x000000140d0d7c20 */ /* 0x000fe20008400000 */
[----:B------:R-:W-:Y:S01]  /*d4e0*/  F2FP.SATFINITE.E4M3.F32.PACK_AB_MERGE_C R19, RZ, R19, RZ ;  /* 0x00000013ff13723e */ /* 0x000fe200048070ff */
[----:B------:R1:W-:Y:S01]  /*d4f0*/  @!P2 STG.E.U8 desc[UR16][R26.64+0x79], R163 ;  /* 0x000079a31a00a986 */ /* 0x0003e2000c101110 */
[----:B0-----:R-:W-:Y:S01]  /*d500*/  F2FP.SATFINITE.E4M3.F32.PACK_AB_MERGE_C R35, RZ, R162, RZ ;  /* 0x000000a2ff23723e */ /* 0x001fe200048070ff */
[----:B------:R-:W-:Y:S01]  /*d510*/  FMUL R14, R14, UR20 ;  /* 0x000000140e0e7c20 */ /* 0x000fe20008400000 */
[----:B------:R-:W-:Y:S01]  /*d520*/  ISETP.LT.OR P2, PT, R42, 0x1, !P3 ;  /* 0x000000012a00780c */ /* 0x000fe20005f41670 */
[----:B------:R-:W-:Y:S01]  /*d530*/  FMUL R12, R12, UR20 ;  /* 0x000000140c0c7c20 */ /* 0x000fe20008400000 */
[----:B-1----:R-:W-:Y:S01]  /*d540*/  F2FP.SATFINITE.E4M3.F32.PACK_AB_MERGE_C R25, RZ, R160, RZ ;  /* 0x000000a0ff19723e */ /* 0x002fe200048070ff */
[----:B------:R-:W-:Y:S01]  /*d550*/  @!P5 STG.E.U8 desc[UR16][R30.64], R35 ;  /* 0x000000231e00d986 */ /* 0x000fe2000c101110 */
[C---:B------:R-:W-:Y:S01]  /*d560*/  ISETP.LT.OR P5, PT, R42.reuse, 0x2, !P3 ;  /* 0x000000022a00780c */ /* 0x040fe20005fa1670 */
[----:B------:R-:W-:Y:S01]  /*d570*/  FMUL R11, R11, UR20 ;  /* 0x000000140b0b7c20 */ /* 0x000fe20008400000 */
[----:B------:R-:W-:Y:S01]  /*d580*/  F2FP.SATFINITE.E4M3.F32.PACK_AB_MERGE_C R33, RZ, R156, RZ ;  /* 0x0000009cff21723e */ /* 0x000fe200048070ff */
[----:B------:R-:W-:Y:S01]  /*d590*/  @!P6 STG.E.U8 desc[UR16][R30.64+0x1], R161 ;  /* 0x000001a11e00e986 */ /* 0x000fe2000c101110 */
[----:B------:R-:W-:Y:S01]  /*d5a0*/  ISETP.LT.OR P6, PT, R42, 0x9, !P1 ;  /* 0x000000092a00780c */ /* 0x000fe20004fc1670 */
[----:B------:R-:W-:Y:S01]  /*d5b0*/  FMUL R10, R10, UR20 ;  /* 0x000000140a0a7c20 */ /* 0x000fe20008400000 */
[----:B------:R-:W-:Y:S01]  /*d5c0*/  F2FP.SATFINITE.E4M3.F32.PACK_AB_MERGE_C R27, RZ, R158, RZ ;  /* 0x0000009eff1b723e */ /* 0x000fe200048070ff */
[----:B------:R-:W-:Y:S01]  /*d5d0*/  FMUL R9, R9, UR20 ;  /* 0x0000001409097c20 */ /* 0x000fe20008400000 */
[----:B------:R-:W-:Y:S01]  /*d5e0*/  F2FP.SATFINITE.E4M3.F32.PACK_AB_MERGE_C R17, RZ, R17, RZ ;  /* 0x00000011ff11723e */ /* 0x000fe200048070ff */
[----:B------:R0:W-:Y:S01]  /*d5f0*/  @!P2 STG.E.U8 desc[UR16][R28.64], R25 ;  /* 0x000000191c00a986 */ /* 0x0001e2000c101110 */
[C---:B------:R-:W-:Y:S01]  /*d600*/  ISETP.LT.OR P2, PT, R42.reuse, 0x9, !P3 ;  /* 0x000000092a00780c */ /* 0x040fe20005f41670 */
[----:B------:R-:W-:Y:S01]  /*d610*/  FMUL R7, R7, UR20 ;  /* 0x0000001407077c20 */ /* 0x000fe20008400000 */
[----:B------:R-:W-:Y:S01]  /*d620*/  F2FP.SATFINITE.E4M3.F32.PACK_AB_MERGE_C R15, RZ, R15, RZ ;  /* 0x0000000fff0f723e */ /* 0x000fe200048070ff */
[----:B------:R-:W-:Y:S01]  /*d630*/  @!P5 STG.E.U8 desc[UR16][R28.64+0x1], R159 ;  /* 0x0000019f1c00d986 */ /* 0x000fe2000c101110 */
        /* <DEDUP_REMOVED lines=8> */
[----:B0-----:R-:W-:Y:S01]  /*d6c0*/  F2FP.SATFINITE.E4M3.F32.PACK_AB_MERGE_C R25, RZ, R154, RZ ;  /* 0x0000009aff19723e */ /* 0x001fe200048070ff */
[----:B------:R-:W-:Y:S01]  /*d6d0*/  FMUL R3, R3, UR20 ;  /* 0x0000001403037c20 */ /* 0x000fe20008400000 */
[----:B------:R-:W-:Y:S01]  /*d6e0*/  F2FP.SATFINITE.E4M3.F32.PACK_AB_MERGE_C R9, RZ, R9, RZ ;  /* 0x00000009ff09723e */ /* 0x000fe200048070ff */
[----:B------:R-:W-:Y:S01]  /*d6f0*/  FMUL R4, R4, UR20 ;  /* 0x0000001404047c20 */ /* 0x000fe20008400000 */
[----:B------:R-:W-:Y:S01]  /*d700*/  F2FP.SATFINITE.E4M3.F32.PACK_AB_MERGE_C R7, RZ, R7, RZ ;  /* 0x00000007ff07723e */ /* 0x000fe200048070ff */
[----:B------:R-:W-:Y:S01]  /*d710*/  @!P5 STG.E.U8 desc[UR16][R30.64+0x9], R157 ;  /* 0x0000099d1e00d986 */ /* 0x000fe2000c101110 */
[----:B------:R-:W-:Y:S01]  /*d720*/  ISETP.LT.OR P5, PT, R42, 0x12, !P1 ;  /* 0x000000122a00780c */ /* 0x000fe20004fa1670 */
[----:B-----5:R-:W-:Y:S01]  /*d730*/  FMUL R0, R0, UR20 ;  /* 0x0000001400007c20 */ /* 0x020fe20008400000 */
[----:B-1----:R-:W-:Y:S01]  /*d740*/  F2FP.SATFINITE.E4M3.F32.PACK_AB_MERGE_C R27, RZ, R152, RZ ;  /* 0x00000098ff1b723e */ /* 0x002fe200048070ff */
[----:B------:R0:W-:Y:S01]  /*d750*/  @!P2 STG.E.U8 desc[UR16][R28.64+0x8], R33 ;  /* 0x000008211c00a986 */ /* 0x0001e2000c101110 */
[----:B------:R-:W-:Y:S01]  /*d760*/  ISETP.LT.OR P2, PT, R42, 0x11, !P1 ;  /* 0x000000112a00780c */ /* 0x000fe20004f41670 */
[----:B------:R-:W-:Y:S01]  /*d770*/  FMUL R2, R2, UR20 ;  /* 0x0000001402027c20 */ /* 0x000fe20008400000 */
[----:B------:R-:W-:Y:S01]  /*d780*/  F2FP.SATFINITE.E4M3.F32.PACK_AB_MERGE_C R5, RZ, R5, RZ ;  /* 0x00000005ff05723e */ /* 0x000fe200048070ff */
[----:B------:R-:W-:Y:S01]  /*d790*/  @!P6 STG.E.U8 desc[UR16][R28.64+0x9], R155 ;  /* 0x0000099b1c00e986 */ /* 0x000fe2000c101110 */
[----:B------:R-:W-:-:S05]  /*d7a0*/  ISETP.LT.OR P6, PT, R42, 0x11, !P3 ;  /* 0x000000112a00780c */ /* 0x000fca0005fc1670 */
[----:B------:R-:W-:Y:S01]  /*d7b0*/  @!P5 STG.E.U8 desc[UR16][R30.64+0x11], R153 ;  /* 0x000011991e00d986 */ /* 0x000fe2000c101110 */
[C---:B------:R-:W-:Y:S02]  /*d7c0*/  ISETP.LT.OR P5, PT, R42.reuse, 0x12, !P3 ;  /* 0x000000122a00780c */ /* 0x040fe40005fa1670 */
[----:B0-----:R-:W-:Y:S01]  /*d7d0*/  F2FP.SATFINITE.E4M3.F32.PACK_AB_MERGE_C R33, RZ, R22, RZ ;  /* 0x00000016ff21723e */ /* 0x001fe200048070ff */
[----:B------:R0:W-:Y:S01]  /*d7e0*/  @!P2 STG.E.U8 desc[UR16][R30.64+0x10], R25 ;  /* 0x000010191e00a986 */ /* 0x0001e2000c101110 */
[----:B------:R-:W-:-:S03]  /*d7f0*/  ISETP.LT.OR P2, PT, R42, 0x19, !P1 ;  /* 0x000000192a00780c */ /* 0x000fc60004f41670 */
[----:B------:R-:W-:Y:S01]  /*d800*/  @!P6 STG.E.U8 desc[UR16][R28.64+0x10], R27 ;  /* 0x0000101b1c00e986 */ /* 0x000fe2000c101110 */
[----:B------:R-:W-:-:S05]  /*d810*/  ISETP.LT.OR P6, PT, R42, 0x1a, !P1 ;  /* 0x0000001a2a00780c */ /* 0x000fca0004fc1670 */
[----:B------:R1:W-:Y:S01]  /*d820*/  @!P5 STG.E.U8 desc[UR16][R28.64+0x11], R23 ;  /* 0x000011171c00d986 */ /* 0x0003e2000c101110 */
[C---:B------:R-:W-:Y:S02]  /*d830*/  ISETP.LT.OR P5, PT, R42.reuse, 0x1a, !P3 ;  /* 0x0000001a2a00780c */ /* 0x040fe40005fa1670 */
[----:B0-----:R-:W-:Y:S01]  /*d840*/  F2FP.SATFINITE.E4M3.F32.PACK_AB_MERGE_C R25, RZ, R20, RZ ;  /* 0x00000014ff19723e */ /* 0x001fe200048070ff */
[----:B------:R-:W-:Y:S01]  /*d850*/  @!P2 STG.E.U8 desc[UR16][R30.64+0x18], R33 ;  /* 0x000018211e00a986 */ /* 0x000fe2000c101110 */
[----:B------:R-:W-:-:S03]  /*d860*/  ISETP.LT.OR P2, PT, R42, 0x19, !P3 ;  /* 0x000000192a00780c */ /* 0x000fc60005f41670 */
[----:B------:R0:W-:Y:S01]  /*d870*/  @!P6 STG.E.U8 desc[UR16][R30.64+0x19], R21 ;  /* 0x000019151e00e986 */ /* 0x0001e2000c101110 */
[----:B------:R-:W-:Y:S02]  /*d880*/  ISETP.LT.OR P6, PT, R42, 0x21, !P1 ;  /* 0x000000212a00780c */ /* 0x000fe40004fc1670 */
[----:B-1----:R-:W-:-:S03]  /*d890*/  F2FP.SATFINITE.E4M3.F32.PACK_AB_MERGE_C R23, RZ, R18, RZ ;  /* 0x00000012ff17723e */ /* 0x002fc600048070ff */
[----:B------:R1:W-:Y:S01]  /*d8a0*/  @!P5 STG.E.U8 desc[UR16][R28.64+0x19], R19 ;  /* 0x000019131c00d986 */ /* 0x0003e2000c101110 */
[----:B------:R-:W-:-:S03]  /*d8b0*/  ISETP.LT.OR P5, PT, R42, 0x22, !P1 ;  /* 0x000000222a00780c */ /* 0x000fc60004fa1670 */
[----:B------:R-:W-:Y:S01]  /*d8c0*/  @!P2 STG.E.U8 desc[UR16][R28.64+0x18], R25 ;  /* 0x000018191c00a986 */ /* 0x000fe2000c101110 */
[C---:B------:R-:W-:Y:S02]  /*d8d0*/  ISETP.LT.OR P2, PT, R42.reuse, 0x21, !P3 ;  /* 0x000000212a00780c */ /* 0x040fe40005f41670 */
[----:B0-----:R-:W-:Y:S01]  /*d8e0*/  F2FP.SATFINITE.E4M3.F32.PACK_AB_MERGE_C R21, RZ, R16, RZ ;  /* 0x00000010ff15723e */ /* 0x001fe200048070ff */
[----:B------:R-:W-:Y:S01]  /*d8f0*/  @!P6 STG.E.U8 desc[UR16][R30.64+0x20], R23 ;  /* 0x000020171e00e986 */ /* 0x000fe2000c101110 */
[----:B------:R-:W-:Y:S02]  /*d900*/  ISETP.LT.OR P6, PT, R42, 0x22, !P3 ;  /* 0x000000222a00780c */ /* 0x000fe40005fc1670 */
[----:B-1----:R-:W-:-:S03]  /*d910*/  F2FP.SATFINITE.E4M3.F32.PACK_AB_MERGE_C R19, RZ, R14, RZ ;  /* 0x0000000eff13723e */ /* 0x002fc600048070ff */
[----:B------:R0:W-:Y:S01]  /*d920*/  @!P5 STG.E.U8 desc[UR16][R30.64+0x21], R17 ;  /* 0x000021111e00d986 */ /* 0x0001e2000c101110 */
[----:B------:R-:W-:-:S03]  /*d930*/  ISETP.LT.OR P5, PT, R42, 0x2a, !P1 ;  /* 0x0000002a2a00780c */ /* 0x000fc60004fa1670 */
[----:B------:R-:W-:Y:S01]  /*d940*/  @!P2 STG.E.U8 desc[UR16][R28.64+0x20], R21 ;  /* 0x000020151c00a986 */ /* 0x000fe2000c101110 */
[----:B------:R-:W-:-:S03]  /*d950*/  ISETP.LT.OR P2, PT, R42, 0x29, !P1 ;  /* 0x000000292a00780c */ /* 0x000fc60004f41670 */
[----:B------:R1:W-:Y:S01]  /*d960*/  @!P6 STG.E.U8 desc[UR16][R28.64+0x21], R15 ;  /* 0x0000210f1c00e986 */ /* 0x0003e2000c101110 */
[----:B------:R-:W-:Y:S02]  /*d970*/  ISETP.LT.OR P6, PT, R42, 0x29, !P3 ;  /* 0x000000292a00780c */ /* 0x000fe40005fc1670 */
[----:B0-----:R-:W-:-:S03]  /*d980*/  F2FP.SATFINITE.E4M3.F32.PACK_AB_MERGE_C R17, RZ, R12, RZ ;  /* 0x0000000cff11723e */ /* 0x001fc600048070ff */
[----:B------:R0:W-:Y:S01]  /*d990*/  @!P5 STG.E.U8 desc[UR16][R30.64+0x29], R13 ;  /* 0x0000290d1e00d986 */ /* 0x0001e2000c101110 */
[----:B------:R-:W-:-:S03]  /*d9a0*/  ISETP.LT.OR P5, PT, R42, 0x2a, !P3 ;  /* 0x0000002a2a00780c */ /* 0x000fc60005fa1670 */
[----:B------:R-:W-:Y:S01]  /*d9b0*/  @!P2 STG.E.U8 desc[UR16][R30.64+0x28], R19 ;  /* 0x000028131e00a986 */ /* 0x000fe2000c101110 */
[C---:B------:R-:W-:Y:S02]  /*d9c0*/  ISETP.LT.OR P2, PT, R42.reuse, 0x31, !P1 ;  /* 0x000000312a00780c */ /* 0x040fe40004f41670 */
[----:B-1----:R-:W-:Y:S01]  /*d9d0*/  F2FP.SATFINITE.E4M3.F32.PACK_AB_MERGE_C R15, RZ, R10, RZ ;  /* 0x0000000aff0f723e */ /* 0x002fe200048070ff */
[----:B------:R-:W-:Y:S01]  /*d9e0*/  @!P6 STG.E.U8 desc[UR16][R28.64+0x28], R17 ;  /* 0x000028111c00e986 */ /* 0x000fe2000c101110 */
[----:B------:R-:W-:Y:S02]  /*d9f0*/  ISETP.LT.OR P6, PT, R42, 0x32, !P1 ;  /* 0x000000322a00780c */ /* 0x000fe40004fc1670 */
[----:B0-----:R-:W-:-:S03]  /*da00*/  F2FP.SATFINITE.E4M3.F32.PACK_AB_MERGE_C R13, RZ, R8, RZ ;  /* 0x00000008ff0d723e */ /* 0x001fc600048070ff */
        /* <DEDUP_REMOVED lines=9> */
[----:B------:R3:W-:Y:S01]  /*daa0*/  @!P2 STG.E.U8 desc[UR16][R28.64+0x30], R13 ;  /* 0x0000300d1c00a986 */ /* 0x0007e2000c101110 */
[C---:B------:R-:W-:Y:S02]  /*dab0*/  ISETP.LT.OR P2, PT, R42.reuse, 0x39, !P3 ;  /* 0x000000392a00780c */ /* 0x040fe40005f41670 */
[----:B-1----:R-:W-:Y:S01]  /*dac0*/  F2FP.SATFINITE.E4M3.F32.PACK_AB_MERGE_C R9, RZ, R4, RZ ;  /* 0x00000004ff09723e */ /* 0x002fe200048070ff */
[----:B------:R1:W-:Y:S01]  /*dad0*/  @!P6 STG.E.U8 desc[UR16][R30.64+0x38], R11 ;  /* 0x0000380b1e00e986 */ /* 0x0003e2000c101110 */
[----:B------:R-:W-:Y:S02]  /*dae0*/  ISETP.LT.OR P6, PT, R42, 0x3a, !P3 ;  /* 0x0000003a2a00780c */ /* 0x000fe40005fc1670 */
[----:B0-----:R-:W-:Y:S01]  /*daf0*/  F2FP.SATFINITE.E4M3.F32.PACK_AB_MERGE_C R7, RZ, R2, RZ ;  /* 0x00000002ff07723e */ /* 0x001fe200048070ff */
[----:B----4-:R-:W-:Y:S02]  /*db00*/  FMUL R2, R224, UR20 ;  /* 0x00000014e0027c20 */ /* 0x010fe40008400000 */
[----:B------:R0:W-:Y:S01]  /*db10*/  @!P5 STG.E.U8 desc[UR16][R30.64+0x39], R5 ;  /* 0x000039051e00d986 */ /* 0x0001e2000c101110 */
[----:B------:R-:W-:-:S02]  /*db20*/  ISETP.LT.OR P5, PT, R42, 0x42, !P1 ;  /* 0x000000422a00780c */ /* 0x000fc40004fa1670 */
[----:B---3--:R-:W-:Y:S01]  /*db30*/  F2FP.SATFINITE.E4M3.F32.PACK_AB_MERGE_C R13, RZ, R3, RZ ;  /* 0x00000003ff0d723e */ /* 0x008fe200048070ff */
[----:B------:R-:W-:Y:S01]  /*db40*/  FMUL R3, R223, UR20 ;  /* 0x00000014df037c20 */ /* 0x000fe20008400000 */
[----:B------:R3:W-:Y:S01]  /*db50*/  @!P2 STG.E.U8 desc[UR16][R28.64+0x38], R9 ;  /* 0x000038091c00a986 */ /* 0x0007e2000c101110 */
[----:B-1----:R-:W-:Y:S01]  /*db60*/  F2FP.SATFINITE.E4M3.F32.PACK_AB_MERGE_C R11, RZ, R0, RZ ;  /* 0x00000000ff0b723e */ /* 0x002fe200048070ff */
[----:B--2---:R-:W-:Y:S01]  /*db70*/  FMUL R0, R220, UR20 ;  /* 0x00000014dc007c20 */ /* 0x004fe20008400000 */
[----:B------:R-:W-:Y:S01]  /*db80*/  ISETP.LT.OR P2, PT, R42, 0x41, !P1 ;  /* 0x000000412a00780c */ /* 0x000fe20004f41670 */
[----:B------:R-:W2:Y:S04]  /*db90*/  LDL.LU R223, [R1+0x1c] ;  /* 0x00001c0001df7983 */ /* 0x000ea80000300800 */
[----:B------:R-:W4:Y:S01]  /*dba0*/  LDL.LU R221, [R1+0x20] ;  /* 0x0000200001dd7983 */ /* 0x000f220000300800 */
[----:B0-----:R-:W-:-:S03]  /*dbb0*/  F2FP.SATFINITE.E4M3.F32.PACK_AB_MERGE_C R5, RZ, R3, RZ ;  /* 0x00000003ff05723e */ /* 0x001fc600048070ff */
[----:B------:R-:W4:Y:S01]  /*dbc0*/  LDL.LU R224, [R1+0x24] ;  /* 0x0000240001e07983 */ /* 0x000f220000300800 */
[----:B------:R-:W-:Y:S01]  /*dbd0*/  FMUL R3, R226, UR20 ;  /* 0x00000014e2037c20 */ /* 0x000fe20008400000 */
[----:B---3--:R-:W-:Y:S01]  /*dbe0*/  F2FP.SATFINITE.E4M3.F32.PACK_AB_MERGE_C R9, RZ, R0, RZ ;  /* 0x00000000ff09723e */ /* 0x008fe200048070ff */
[----:B------:R-:W-:Y:S01]  /*dbf0*/  FMUL R0, R225, UR20 ;  /* 0x00000014e1007c20 */ /* 0x000fe20008400000 */
[----:B------:R0:W-:Y:S01]  /*dc00*/  @!P6 STG.E.U8 desc[UR16][R28.64+0x39], R13 ;  /* 0x0000390d1c00e986 */ /* 0x0001e2000c101110 */
[----:B------:R-:W-:-:S03]  /*dc10*/  ISETP.LT.OR P6, PT, R42, 0x41, !P3 ;  /* 0x000000412a00780c */ /* 0x000fc60005fc1670 */
[----:B------:R-:W3:Y:S04]  /*dc20*/  LDL.LU R226, [R1+0x28] ;  /* 0x0000280001e27983 */ /* 0x000ee80000300800 */
[----:B------:R-:W3:Y:S01]  /*dc30*/  LDL.LU R225, [R1+0x2c] ;  /* 0x00002c0001e17983 */ /* 0x000ee20000300800 */
[----:B0-----:R-:W-:Y:S01]  /*dc40*/  F2FP.SATFINITE.E4M3.F32.PACK_AB_MERGE_C R13, RZ, R2, RZ ;  /* 0x00000002ff0d723e */ /* 0x001fe200048070ff */
[----:B------:R-:W-:Y:S02]  /*dc50*/  FMUL R2, R227, UR20 ;  /* 0x00000014e3027c20 */ /* 0x000fe40008400000 */
[----:B------:R-:W3:Y:S04]  /*dc60*/  LDL.LU R227, [R1+0x30] ;  /* 0x0000300001e37983 */ /* 0x000ee80000300800 */
[----:B------:R-:W-:Y:S01]  /*dc70*/  @!P5 STG.E.U8 desc[UR16][R30.64+0x41], R11 ;  /* 0x0000410b1e00d986 */ /* 0x000fe2000c101110 */
[----:B------:R-:W-:-:S03]  /*dc80*/  ISETP.LT.OR P5, PT, R42, 0x42, !P3 ;  /* 0x000000422a00780c */ /* 0x000fc60005fa1670 */
[----:B------:R0:W-:Y:S01]  /*dc90*/  @!P2 STG.E.U8 desc[UR16][R30.64+0x40], R7 ;  /* 0x000040071e00a986 */ /* 0x0001e2000c101110 */
[----:B------:R-:W-:-:S03]  /*dca0*/  ISETP.LT.OR P2, PT, R42, 0x49, !P1 ;  /* 0x000000492a00780c */ /* 0x000fc60004f41670 */
[----:B------:R1:W-:Y:S01]  /*dcb0*/  @!P6 STG.E.U8 desc[UR16][R28.64+0x40], R5 ;  /* 0x000040051c00e986 */ /* 0x0003e2000c101110 */
[----:B------:R-:W-:-:S03]  /*dcc0*/  ISETP.LT.OR P6, PT, R42, 0x4a, !P1 ;  /* 0x0000004a2a00780c */ /* 0x000fc60004fc1670 */
[----:B------:R-:W3:Y:S04]  /*dcd0*/  LDL.LU R220, [R1+0x34] ;  /* 0x0000340001dc7983 */ /* 0x000ee80000300800 */
[----:B------:R1:W-:Y:S01]  /*dce0*/  @!P5 STG.E.U8 desc[UR16][R28.64+0x41], R9 ;  /* 0x000041091c00d986 */ /* 0x0003e2000c101110 */
[----:B0-----:R-:W-:Y:S01]  /*dcf0*/  F2FP.SATFINITE.E4M3.F32.PACK_AB_MERGE_C R7, RZ, R3, RZ ;  /* 0x00000003ff07723e */ /* 0x001fe200048070ff */
[----:B------:R-:W-:Y:S02]  /*dd00*/  FMUL R3, R222, UR20 ;  /* 0x00000014de037c20 */ /* 0x000fe40008400000 */
[----:B------:R-:W-:Y:S01]  /*dd10*/  @!P2 STG.E.U8 desc[UR16][R30.64+0x48], R13 ;  /* 0x0000480d1e00a986 */ /* 0x000fe2000c101110 */
[----:B------:R-:W-:-:S03]  /*dd20*/  ISETP.LT.OR P2, PT, R42, 0x49, !P3 ;  /* 0x000000492a00780c */ /* 0x000fc60005f41670 */
[----:B------:R-:W3:Y:S01]  /*dd30*/  LDL.LU R222, [R1+0x38] ;  /* 0x0000380001de7983 */ /* 0x000ee20000300800 */
[----:B-1----:R-:W-:Y:S02]  /*dd40*/  F2FP.SATFINITE.E4M3.F32.PACK_AB_MERGE_C R5, RZ, R0, RZ ;  /* 0x00000000ff05723e */ /* 0x002fe400048070ff */
[----:B------:R-:W-:Y:S02]  /*dd50*/  F2FP.SATFINITE.E4M3.F32.PACK_AB_MERGE_C R11, RZ, R2, RZ ;  /* 0x00000002ff0b723e */ /* 0x000fe400048070ff */
[----:B------:R-:W-:Y:S01]  /*dd60*/  F2FP.SATFINITE.E4M3.F32.PACK_AB_MERGE_C R9, RZ, R3, RZ ;  /* 0x00000003ff09723e */ /* 0x000fe200048070ff */
[----:B------:R0:W-:Y:S04]  /*dd70*/  @!P6 STG.E.U8 desc[UR16][R30.64+0x49], R7 ;  /* 0x000049071e00e986 */ /* 0x0001e8000c101110 */
[----:B------:R1:W-:Y:S01]  /*dd80*/  @!P2 STG.E.U8 desc[UR16][R28.64+0x48], R5 ;  /* 0x000048051c00a986 */ /* 0x0003e2000c101110 */
[----:B--2---:R-:W-:-:S03]  /*dd90*/  FMUL R0, R223, UR20 ;  /* 0x00000014df007c20 */ /* 0x004fc60008400000 */
[----:B------:R-:W2:Y:S01]  /*dda0*/  LDL.LU R223, [R1+0x3c] ;  /* 0x00003c0001df7983 */ /* 0x000ea20000300800 */
[----:B----4-:R-:W-:Y:S01]  /*ddb0*/  FMUL R2, R221, UR20 ;  /* 0x00000014dd027c20 */ /* 0x010fe20008400000 */
[----:B0-----:R-:W-:Y:S01]  /*ddc0*/  F2FP.SATFINITE.E4M3.F32.PACK_AB_MERGE_C R7, RZ, R0, RZ ;  /* 0x00000000ff07723e */ /* 0x001fe200048070ff */
[----:B------:R-:W-:Y:S02]  /*ddd0*/  FMUL R3, R224, UR20 ;  /* 0x00000014e0037c20 */ /* 0x000fe40008400000 */
[----:B------:R-:W4:Y:S01]  /*dde0*/  LDL.LU R224, [R1+0x40] ;  /* 0x0000400001e07983 */ /* 0x000f220000300800 */
[----:B------:R-:W-:Y:S02]  /*ddf0*/  F2FP.SATFINITE.E4M3.F32.PACK_AB_MERGE_C R13, RZ, R2, RZ ;  /* 0x00000002ff0d723e */ /* 0x000fe400048070ff */
[----:B-1----:R-:W-:Y:S01]  /*de00*/  F2FP.SATFINITE.E4M3.F32.PACK_AB_MERGE_C R5, RZ, R3, RZ ;  /* 0x00000003ff05723e */ /* 0x002fe200048070ff */
[----:B---3--:R-:W-:Y:S02]  /*de10*/  FMUL R0, R226, UR20 ;  /* 0x00000014e2007c20 */ /* 0x008fe40008400000 */
[----:B------:R-:W3:Y:S01]  /*de20*/  LDL.LU R226, [R1+0x44] ;  /* 0x0000440001e27983 */ /* 0x000ee20000300800 */
[----:B------:R-:W-:-:S03]  /*de30*/  FMUL R2, R225, UR20 ;  /* 0x00000014e1027c20 */ /* 0x000fc60008400000 */
[----:B------:R-:W3:Y:S01]  /*de40*/  LDL.LU R225, [R1+0x48] ;  /* 0x0000480001e17983 */ /* 0x000ee20000300800 */
[----:B------:R-:W-:-:S03]  /*de50*/  FMUL R3, R227, UR20 ;  /* 0x00000014e3037c20 */ /* 0x000fc60008400000 */
[----:B------:R-:W3:Y:S01]  /*de60*/  LDL.LU R227, [R1+0x4c] ;  /* 0x00004c0001e37983 */ /* 0x000ee20000300800 */
[C---:B------:R-:W-:Y:S02]  /*de70*/  ISETP.LT.OR P5, PT, R42.reuse, 0x4a, !P3 ;  /* 0x0000004a2a00780c */ /* 0x040fe40005fa1670 */
[C---:B------:R-:W-:Y:S01]  /*de80*/  ISETP.LT.OR P6, PT, R42.reuse, 0x51, !P1 ;  /* 0x000000512a00780c */ /* 0x040fe20004fc1670 */
[----:B------:R-:W3:Y:S01]  /*de90*/  LDL.LU R219, [R1+0x50] ;  /* 0x0000500001db7983 */ /* 0x000ee20000300800 */
[----:B------:R-:W-:-:S03]  /*dea0*/  ISETP.LT.OR P2, PT, R42, 0x51, !P3 ;  /* 0x000000512a00780c */ /* 0x000fc60005f41670 */
[----:B------:R-:W3:Y:S04]  /*deb0*/  LDL.LU R218, [R1+0x54] ;  /* 0x0000540001da7983 */ /* 0x000ee80000300800 */
[----:B------:R-:W3:Y:S04]  /*dec0*/  LDL.LU R221, [R1+0x58] ;  /* 0x0000580001dd7983 */ /* 0x000ee80000300800 */
[----:B------:R0:W-:Y:S01]  /*ded0*/  @!P5 STG.E.U8 desc[UR16][R28.64+0x49], R11 ;  /* 0x0000490b1c00d986 */ /* 0x0001e2000c101110 */
[----:B------:R-:W-:-:S03]  /*dee0*/  ISETP.LT.OR P5, PT, R42, 0x52, !P1 ;  /* 0x000000522a00780c */ /* 0x000fc60004fa1670 */
[----:B------:R1:W-:Y:S01]  /*def0*/  @!P6 STG.E.U8 desc[UR16][R30.64+0x50], R9 ;  /* 0x000050091e00e986 */ /* 0x0003e2000c101110 */
[----:B------:R-:W-:Y:S02]  /*df00*/  ISETP.LT.OR P6, PT, R42, 0x52, !P3 ;  /* 0x000000522a00780c */ /* 0x000fe40005fc1670 */
[----:B0-----:R-:W-:-:S07]  /*df10*/  F2FP.SATFINITE.E4M3.F32.PACK_AB_MERGE_C R11, RZ, R2, RZ ;  /* 0x00000002ff0b723e */ /* 0x001fce00048070ff */
[----:B------:R0:W-:Y:S01]  /*df20*/  @!P5 STG.E.U8 desc[UR16][R30.64+0x51], R7 ;  /* 0x000051071e00d986 */ /* 0x0001e2000c101110 */
[C---:B------:R-:W-:Y:S02]  /*df30*/  ISETP.LT.OR P5, PT, R42.reuse, 0x5a, !P1 ;  /* 0x0000005a2a00780c */ /* 0x040fe40004fa1670 */
[----:B-1----:R-:W-:Y:S01]  /*df40*/  F2FP.SATFINITE.E4M3.F32.PACK_AB_MERGE_C R9, RZ, R0, RZ ;  /* 0x00000000ff09723e */ /* 0x002fe200048070ff */
[----:B------:R-:W-:Y:S01]  /*df50*/  @!P2 STG.E.U8 desc[UR16][R28.64+0x50], R13 ;  /* 0x0000500d1c00a986 */ /* 0x000fe2000c101110 */
[----:B------:R-:W-:Y:S01]  /*df60*/  ISETP.LT.OR P2, PT, R42, 0x59, !P1 ;  /* 0x000000592a00780c */ /* 0x000fe20004f41670 */
[----:B------:R-:W-:Y:S01]  /*df70*/  FMUL R0, R220, UR20 ;  /* 0x00000014dc007c20 */ /* 0x000fe20008400000 */
[----:B------:R-:W-:Y:S01]  /*df80*/  FMUL R2, R222, UR20 ;  /* 0x00000014de027c20 */ /* 0x000fe20008400000 */
[----:B------:R1:W-:Y:S01]  /*df90*/  @!P6 STG.E.U8 desc[UR16][R28.64+0x51], R5 ;  /* 0x000051051c00e986 */ /* 0x0003e2000c101110 */
[----:B------:R-:W-:-:S03]  /*dfa0*/  ISETP.LT.OR P6, PT, R42, 0x59, !P3 ;  /* 0x000000592a00780c */ /* 0x000fc60005fc1670 */
[----:B------:R-:W3:Y:S04]  /*dfb0*/  LDL.LU R220, [R1+0x5c] ;  /* 0x00005c0001dc7983 */ /* 0x000ee80000300800 */
[----:B------:R-:W3:Y:S01]  /*dfc0*/  LDL.LU R222, [R1+0x60] ;  /* 0x0000600001de7983 */ /* 0x000ee20000300800 */
[----:B0-----:R-:W-:Y:S02]  /*dfd0*/  F2FP.SATFINITE.E4M3.F32.PACK_AB_MERGE_C R7, RZ, R3, RZ ;  /* 0x00000003ff07723e */ /* 0x001fe400048070ff */
[----:B-1----:R-:W-:Y:S01]  /*dfe0*/  F2FP.SATFINITE.E4M3.F32.PACK_AB_MERGE_C R5, RZ, R0, RZ ;  /* 0x00000000ff05723e */ /* 0x002fe200048070ff */
[----:B------:R0:W-:Y:S01]  /*dff0*/  @!P2 STG.E.U8 desc[UR16][R30.64+0x58], R9 ;  /* 0x000058091e00a986 */ /* 0x0001e2000c101110 */
[----:B------:R-:W-:-:S03]  /*e000*/  F2FP.SATFINITE.E4M3.F32.PACK_AB_MERGE_C R13, RZ, R2, RZ ;  /* 0x00000002ff0d723e */ /* 0x000fc600048070ff */
[----:B------:R-:W-:Y:S04]  /*e010*/  @!P5 STG.E.U8 desc[UR16][R30.64+0x59], R11 ;  /* 0x0000590b1e00d986 */ /* 0x000fe8000c101110 */
[----:B------:R1:W-:Y:S01]  /*e020*/  @!P6 STG.E.U8 desc[UR16][R28.64+0x58], R7 ;  /* 0x000058071c00e986 */ /* 0x0003e2000c101110 */
[----:B--2---:R-:W-:-:S03]  /*e030*/  FMUL R3, R223, UR20 ;  /* 0x00000014df037c20 */ /* 0x004fc60008400000 */
[----:B------:R-:W2:Y:S01]  /*e040*/  LDL.LU R223, [R1+0x64] ;  /* 0x0000640001df7983 */ /* 0x000ea20000300800 */
[----:B----4-:R-:W-:Y:S01]  /*e050*/  FMUL R0, R224, UR20 ;  /* 0x00000014e0007c20 */ /* 0x010fe20008400000 */
[----:B0-----:R-:W-:Y:S02]  /*e060*/  F2FP.SATFINITE.E4M3.F32.PACK_AB_MERGE_C R9, RZ, R3, RZ ;  /* 0x00000003ff09723e */ /* 0x001fe400048070ff */
[----:B------:R-:W4:Y:S02]  /*e070*/  LDL.LU R224, [R1+0x68] ;  /* 0x0000680001e07983 */ /* 0x000f240000300800 */
        /* <DEDUP_REMOVED lines=8> */
[C---:B------:R-:W-:Y:S02]  /*e100*/  ISETP.LT.OR P2, PT, R42.reuse, 0x61, !P1 ;  /* 0x000000612a00780c */ /* 0x040fe40004f41670 */
[----:B------:R-:W-:-:S09]  /*e110*/  ISETP.LT.OR P6, PT, R42, 0x62, !P1 ;  /* 0x000000622a00780c */ /* 0x000fd20004fc1670 */
[----:B------:R0:W-:Y:S01]  /*e120*/  @!P5 STG.E.U8 desc[UR16][R28.64+0x59], R5 ;  /* 0x000059051c00d986 */ /* 0x0001e2000c101110 */
[----:B------:R-:W-:-:S03]  /*e130*/  ISETP.LT.OR P5, PT, R42, 0x62, !P3 ;  /* 0x000000622a00780c */ /* 0x000fc60005fa1670 */
[----:B------:R-:W-:Y:S01]  /*e140*/  @!P2 STG.E.U8 desc[UR16][R30.64+0x60], R13 ;  /* 0x0000600d1e00a986 */ /* 0x000fe2000c101110 */
[----:B------:R-:W-:-:S03]  /*e150*/  ISETP.LT.OR P2, PT, R42, 0x61, !P3 ;  /* 0x000000612a00780c */ /* 0x000fc60005f41670 */
[----:B------:R1:W-:Y:S01]  /*e160*/  @!P6 STG.E.U8 desc[UR16][R30.64+0x61], R9 ;  /* 0x000061091e00e986 */ /* 0x0003e2000c101110 */
[----:B------:R-:W-:Y:S02]  /*e170*/  ISETP.LT.OR P6, PT, R42, 0x69, !P1 ;  /* 0x000000692a00780c */ /* 0x000fe40004fc1670 */
[----:B------:R-:W-:Y:S02]  /*e180*/  F2FP.SATFINITE.E4M3.F32.PACK_AB_MERGE_C R11, RZ, R2, RZ ;  /* 0x00000002ff0b723e */ /* 0x000fe400048070ff */
[----:B0-----:R-:W-:-:S03]  /*e190*/  F2FP.SATFINITE.E4M3.F32.PACK_AB_MERGE_C R5, RZ, R3, RZ ;  /* 0x00000003ff05723e */ /* 0x001fc600048070ff */
[----:B------:R-:W-:Y:S01]  /*e1a0*/  @!P5 STG.E.U8 desc[UR16][R28.64+0x61], R11 ;  /* 0x0000610b1c00d986 */ /* 0x000fe2000c101110 */
[----:B------:R-:W-:-:S03]  /*e1b0*/  ISETP.LT.OR P5, PT, R42, 0x6a, !P1 ;  /* 0x0000006a2a00780c */ /* 0x000fc60004fa1670 */
[----:B------:R0:W-:Y:S01]  /*e1c0*/  @!P2 STG.E.U8 desc[UR16][R28.64+0x60], R7 ;  /* 0x000060071c00a986 */ /* 0x0001e2000c101110 */
[----:B------:R-:W-:-:S03]  /*e1d0*/  ISETP.LT.OR P2, PT, R42, 0x69, !P3 ;  /* 0x000000692a00780c */ /* 0x000fc60005f41670 */
[----:B------:R0:W-:Y:S01]  /*e1e0*/  @!P6 STG.E.U8 desc[UR16][R30.64+0x68], R5 ;  /* 0x000068051e00e986 */ /* 0x0001e2000c101110 */
[----:B------:R-:W-:Y:S01]  /*e1f0*/  ISETP.LT.OR P6, PT, R42, 0x6a, !P3 ;  /* 0x0000006a2a00780c */ /* 0x000fe20005fc1670 */
[----:B------:R-:W-:Y:S01]  /*e200*/  FMUL R2, R219, UR20 ;  /* 0x00000014db027c20 */ /* 0x000fe20008400000 */
[----:B------:R-:W-:Y:S01]  /*e210*/  FMUL R3, R218, UR20 ;  /* 0x00000014da037c20 */ /* 0x000fe20008400000 */
[----:B-1----:R-:W-:-:S03]  /*e220*/  F2FP.SATFINITE.E4M3.F32.PACK_AB_MERGE_C R9, RZ, R0, RZ ;  /* 0x00000000ff09723e */ /* 0x002fc600048070ff */
[----:B------:R-:W-:Y:S02]  /*e230*/  F2FP.SATFINITE.E4M3.F32.PACK_AB_MERGE_C R13, RZ, R2, RZ ;  /* 0x00000002ff0d723e */ /* 0x000fe400048070ff */
[----:B0-----:R-:W-:Y:S01]  /*e240*/  F2FP.SATFINITE.E4M3.F32.PACK_AB_MERGE_C R7, RZ, R3, RZ ;  /* 0x00000003ff07723e */ /* 0x001fe200048070ff */
[----:B------:R0:W-:Y:S01]  /*e250*/  @!P5 STG.E.U8 desc[UR16][R30.64+0x69], R9 ;  /* 0x000069091e00d986 */ /* 0x0001e2000c101110 */
[----:B------:R-:W-:-:S03]  /*e260*/  ISETP.LT.OR P5, PT, R42, 0x71, !P3 ;  /* 0x000000712a00780c */ /* 0x000fc60005fa1670 */
[----:B------:R-:W-:Y:S01]  /*e270*/  @!P2 STG.E.U8 desc[UR16][R28.64+0x68], R13 ;  /* 0x0000680d1c00a986 */ /* 0x000fe2000c101110 */
[----:B------:R-:W-:-:S03]  /*e280*/  ISETP.LT.OR P2, PT, R42, 0x71, !P1 ;  /* 0x000000712a00780c */ /* 0x000fc60004f41670 */
[----:B------:R1:W-:Y:S01]  /*e290*/  @!P6 STG.E.U8 desc[UR16][R28.64+0x69], R7 ;  /* 0x000069071c00e986 */ /* 0x0003e2000c101110 */
[----:B------:R-:W-:Y:S01]  /*e2a0*/  ISETP.LT.OR P6, PT, R42, 0x72, !P1 ;  /* 0x000000722a00780c */ /* 0x000fe20004fc1670 */
[----:B------:R-:W-:Y:S01]  /*e2b0*/  FMUL R0, R221, UR20 ;  /* 0x00000014dd007c20 */ /* 0x000fe20008400000 */
[----:B------:R-:W-:Y:S01]  /*e2c0*/  FMUL R2, R220, UR20 ;  /* 0x00000014dc027c20 */ /* 0x000fe20008400000 */
[----:B------:R-:W-:-:S03]  /*e2d0*/  FMUL R3, R222, UR20 ;  /* 0x00000014de037c20 */ /* 0x000fc60008400000 */
[----:B------:R-:W-:Y:S02]  /*e2e0*/  F2FP.SATFINITE.E4M3.F32.PACK_AB_MERGE_C R5, RZ, R0, RZ ;  /* 0x00000000ff05723e */ /* 0x000fe400048070ff */
[----:B------:R-:W-:Y:S02]  /*e2f0*/  F2FP.SATFINITE.E4M3.F32.PACK_AB_MERGE_C R11, RZ, R2, RZ ;  /* 0x00000002ff0b723e */ /* 0x000fe400048070ff */
[----:B0-----:R-:W-:Y:S01]  /*e300*/  F2FP.SATFINITE.E4M3.F32.PACK_AB_MERGE_C R9, RZ, R3, RZ ;  /* 0x00000003ff09723e */ /* 0x001fe200048070ff */
[----:B------:R-:W-:Y:S01]  /*e310*/  @!P2 STG.E.U8 desc[UR16][R30.64+0x70], R5 ;  /* 0x000070051e00a986 */ /* 0x000fe2000c101110 */
[----:B------:R-:W-:-:S03]  /*e320*/  ISETP.LT.OR P2, PT, R42, 0x79, !P1 ;  /* 0x000000792a00780c */ /* 0x000fc60004f41670 */
[----:B------:R0:W-:Y:S01]  /*e330*/  @!P6 STG.E.U8 desc[UR16][R30.64+0x71], R11 ;  /* 0x0000710b1e00e986 */ /* 0x0001e2000c101110 */
[C---:B------:R-:W-:Y:S02]  /*e340*/  ISETP.LT.OR P6, PT, R42.reuse, 0x72, !P3 ;  /* 0x000000722a00780c */ /* 0x040fe40005fc1670 */
[C---:B------:R-:W-:Y:S01]  /*e350*/  ISETP.LT.OR P1, PT, R42.reuse, 0x7a, !P1 ;  /* 0x0000007a2a00780c */ /* 0x040fe20004f21670 */
[----:B------:R0:W-:Y:S01]  /*e360*/  @!P5 STG.E.U8 desc[UR16][R28.64+0x70], R9 ;  /* 0x000070091c00d986 */ /* 0x0001e2000c101110 */
[C---:B------:R-:W-:Y:S02]  /*e370*/  ISETP.LT.OR P5, PT, R42.reuse, 0x79, !P3 ;  /* 0x000000792a00780c */ /* 0x040fe40005fa1670 */
[----:B------:R-:W-:Y:S01]  /*e380*/  ISETP.LT.OR P3, PT, R42, 0x7a, !P3 ;  /* 0x0000007a2a00780c */ /* 0x000fe20005f61670 */
[----:B--2---:R-:W-:Y:S01]  /*e390*/  FMUL R0, R223, UR20 ;  /* 0x00000014df007c20 */ /* 0x004fe20008400000 */
[----:B----4-:R-:W-:-:S04]  /*e3a0*/  FMUL R2, R224, UR20 ;  /* 0x00000014e0027c20 */ /* 0x010fc80008400000 */
[----:B-1----:R-:W-:Y:S01]  /*e3b0*/  F2FP.SATFINITE.E4M3.F32.PACK_AB_MERGE_C R7, RZ, R0, RZ ;  /* 0x00000000ff07723e */ /* 0x002fe200048070ff */
[----:B---3--:R-:W-:Y:S01]  /*e3c0*/  FMUL R3, R226, UR20 ;  /* 0x00000014e2037c20 */ /* 0x008fe20008400000 */
[----:B------:R-:W-:Y:S01]  /*e3d0*/  FMUL R4, R225, UR20 ;  /* 0x00000014e1047c20 */ /* 0x000fe20008400000 */
[----:B0-----:R-:W-:-:S03]  /*e3e0*/  F2FP.SATFINITE.E4M3.F32.PACK_AB_MERGE_C R11, RZ, R2, RZ ;  /* 0x00000002ff0b723e */ /* 0x001fc600048070ff */
[----:B------:R-:W-:Y:S01]  /*e3f0*/  F2FP.SATFINITE.E4M3.F32.PACK_AB_MERGE_C R3, RZ, R3, RZ ;  /* 0x00000003ff03723e */ /* 0x000fe200048070ff */
[----:B------:R-:W-:Y:S01]  /*e400*/  FMUL R5, R227, UR20 ;  /* 0x00000014e3057c20 */ /* 0x000fe20008400000 */
[----:B------:R-:W-:Y:S01]  /*e410*/  F2FP.SATFINITE.E4M3.F32.PACK_AB_MERGE_C R9, RZ, R4, RZ ;  /* 0x00000004ff09723e */ /* 0x000fe200048070ff */
[----:B------:R0:W-:Y:S03]  /*e420*/  @!P6 STG.E.U8 desc[UR16][R28.64+0x71], R7 ;  /* 0x000071071c00e986 */ /* 0x0001e6000c101110 */
[----:B------:R-:W-:Y:S01]  /*e430*/  F2FP.SATFINITE.E4M3.F32.PACK_AB_MERGE_C R5, RZ, R5, RZ ;  /* 0x00000005ff05723e */ /* 0x000fe200048070ff */
[----:B------:R0:W-:Y:S04]  /*e440*/  @!P2 STG.E.U8 desc[UR16][R30.64+0x78], R11 ;  /* 0x0000780b1e00a986 */ /* 0x0001e8000c101110 */
[----:B------:R0:W-:Y:S04]  /*e450*/  @!P1 STG.E.U8 desc[UR16][R30.64+0x79], R3 ;  /* 0x000079031e009986 */ /* 0x0001e8000c101110 */
[----:B------:R0:W-:Y:S04]  /*e460*/  @!P5 STG.E.U8 desc[UR16][R28.64+0x78], R9 ;  /* 0x000078091c00d986 */ /* 0x0001e8000c101110 */
[----:B------:R0:W-:Y:S02]  /*e470*/  @!P3 STG.E.U8 desc[UR16][R28.64+0x79], R5 ;  /* 0x000079051c00b986 */ /* 0x0001e4000c101110 */
.L_x_293:
[----:B------:R-:W-:Y:S05]  /*e480*/  BSYNC B0 ;  /* 0x0000000000007941 */ /* 0x000fea0003800000 */
.L_x_35:
[----:B0-----:R-:W2:Y:S04]  /*e490*/  LDL.LU R3, [R1+0x7c] ;  /* 0x00007c0001037983 */ /* 0x001ea80000300800 */
[----:B-----5:R-:W2:Y:S01]  /*e4a0*/  LDL.LU R2, [R1+0x80] ;  /* 0x0000800001027983 */ /* 0x020ea20000300800 */
[----:B------:R-:W-:Y:S01]  /*e4b0*/  ULDC UR6, c[0x0][0xc] ;  /* 0x0000030000067ab9 */ /* 0x000fe20000000800 */
[----:B------:R-:W-:Y:S01]  /*e4c0*/  ULDC UR7, c[0x0][0x10] ;  /* 0x0000040000077ab9 */ /* 0x000fe20000000800 */
[----:B------:R-:W2:Y:S01]  /*e4d0*/  LDC R5, c[0x0][0x14] ;  /* 0x00000500ff057b82 */ /* 0x000ea20000000800 */
[----:B------:R-:W-:Y:S01]  /*e4e0*/  UIMAD.WIDE.U32 UR6, UR6, UR7, URZ ;  /* 0x00000007060672a5 */ /* 0x000fe2000f8e003f */
[----:B------:R-:W-:Y:S01]  /*e4f0*/  PRMT R0, RZ, 0x7610, R0 ;  /* 0x00007610ff007816 */ /* 0x000fe20000000000 */
[----:B------:R-:W-:-:S04]  /*e500*/  UMOV UR22, 0xffffffff ;  /* 0xffffffff00167882 */ /* 0x000fc80000000000 */
[----:B--2---:R-:W-:-:S04]  /*e510*/  IMAD.WIDE.U32 R2, R5, UR6, R2 ;  /* 0x0000000605027c25 */ /* 0x004fc8000f8e0002 */
[----:B------:R-:W-:Y:S01]  /*e520*/  IMAD R5, R5, UR7, RZ ;  /* 0x0000000705057c24 */ /* 0x000fe2000f8e02ff */
[----:B------:R-:W-:Y:S01]  /*e530*/  ULDC.64 UR6, c[0x0][0x650] ;  /* 0x0001940000067ab9 */ /* 0x000fe20000000a00 */
[----:B------:R-:W-:Y:S01]  /*e540*/  IMAD.MOV.U32 R19, RZ, RZ, R2 ;  /* 0x000000ffff137224 */ /* 0x000fe200078e0002 */
[----:B------:R-:W-:Y:S01]  /*e550*/  ISETP.GE.U32.AND P1, PT, R2, UR6, PT ;  /* 0x0000000602007c0c */ /* 0x000fe2000bf26070 */
[----:B------:R-:W-:Y:S02]  /*e560*/  IMAD.IADD R22, R3, 0x1, R5 ;  /* 0x0000000103167824 */ /* 0x000fe400078e0205 */
[----:B------:R-:W-:-:S03]  /*e570*/  IMAD.MOV.U32 R2, RZ, RZ, -0x1 ;  /* 0xffffffffff027424 */ /* 0x000fc600078e00ff */
[----:B------:R0:W-:Y:S01]  /*e580*/  STL [R1+0x7c], R22 ;  /* 0x00007c1601007387 */ /* 0x0001e20000100800 */
[----:B------:R-:W-:-:S03]  /*e590*/  ISETP.GE.U32.AND.EX P1, PT, R22, UR7, PT, P1 ;  /* 0x0000000716007c0c */ /* 0x000fc6000bf26110 */
[----:B------:R0:W-:Y:S04]  /*e5a0*/  STL [R1+0x80], R19 ;  /* 0x0000801301007387 */ /* 0x0001e80000100800 */
[----:B------:R0:W-:Y:S06]  /*e5b0*/  STL [R1+0x84], R2 ;  /* 0x0000840201007387 */ /* 0x0001ec0000100800 */
[----:B------:R-:W-:Y:S05]  /*e5c0*/  @P1 BRA `(.L_x_294) ;  /* 0x00000004006c1947 */ /* 0x000fea0003800000 */
[----:B------:R-:W2:Y:S01]  /*e5d0*/  S2R R14, SR_CTAID.X ;  /* 0x00000000000e7919 */ /* 0x000ea20000002500 */
[----:B------:R-:W5:Y:S01]  /*e5e0*/  LDC.64 R8, c[0x0][0x628] ;  /* 0x00018a00ff087b82 */ /* 0x000f620000000a00 */
[----:B------:R-:W-:Y:S01]  /*e5f0*/  ULDC UR6, c[0x0][0x150] ;  /* 0x0000540000067ab9 */ /* 0x000fe20000000800 */
[----:B------:R-:W-:Y:S01]  /*e600*/  IMAD.MOV.U32 R6, RZ, RZ, R19 ;  /* 0x000000ffff067224 */ /* 0x000fe200078e0013 */
[----:B------:R-:W0:Y:S01]  /*e610*/  S2R R16, SR_CTAID.Y ;  /* 0x0000000000107919 */ /* 0x000e220000002600 */
[----:B------:R-:W-:-:S04]  /*e620*/  IMAD.MOV.U32 R7, RZ, RZ, R22 ;  /* 0x000000ffff077224 */ /* 0x000fc800078e0016 */
[----:B------:R-:W0:Y:S08]  /*e630*/  LDC R17, c[0x0][0x144] ;  /* 0x00005100ff117b82 */ /* 0x000e300000000800 */
[----:B------:R-:W0:Y:S08]  /*e640*/  LDC R10, c[0x0][0x630] ;  /* 0x00018c00ff0a7b82 */ /* 0x000e300000000800 */
[----:B------:R-:W0:Y:S01]  /*e650*/  LDC.64 R12, c[0x0][0x620] ;  /* 0x00018800ff0c7b82 */ /* 0x000e220000000a00 */
[----:B-----5:R-:W-:-:S04]  /*e660*/  ISETP.NE.U32.AND P1, PT, R8, RZ, PT ;  /* 0x000000ff0800720c */ /* 0x020fc80003f25070 */
[----:B------:R-:W-:Y:S02]  /*e670*/  ISETP.NE.AND.EX P1, PT, R9, RZ, PT, P1 ;  /* 0x000000ff0900720c */ /* 0x000fe40003f25310 */
[----:B--2---:R-:W-:-:S05]  /*e680*/  I2FP.F32.U32 R0, R14 ;  /* 0x0000000e00007245 */ /* 0x004fca0000201000 */
[----:B------:R-:W-:-:S04]  /*e690*/  FMUL R0, R0, UR6 ;  /* 0x0000000600007c20 */ /* 0x000fc80008400000 */
[----:B------:R2:W0:Y:S02]  /*e6a0*/  F2I.U32.TRUNC.NTZ R15, R0 ;  /* 0x00000000000f7305 */ /* 0x000424000020f000 */
[----:B------:R-:W-:Y:S05]  /*e6b0*/  @!P1 BRA `(.L_x_295) ;  /* 0x0000000000289947 */ /* 0x000fea0003800000 */
[----:B--2---:R-:W2:Y:S02]  /*e6c0*/  LDC R0, c[0x0][0x634] ;  /* 0x00018d00ff007b82 */ /* 0x004ea40000000800 */
[----:B--2---:R-:W-:-:S05]  /*e6d0*/  IADD3 R7, P1, R19, R0, RZ ;  /* 0x0000000013077210 */ /* 0x004fca0007f3e0ff */
[----:B------:R-:W-:-:S04]  /*e6e0*/  IMAD.X R11, RZ, RZ, R22, P1 ;  /* 0x000000ffff0b7224 */ /* 0x000fc800008e0616 */
[----:B0-----:R-:W-:-:S04]  /*e6f0*/  IMAD.WIDE.U32 R2, R11, R8, RZ ;  /* 0x000000080b027225 */ /* 0x001fc800078e00ff */
[----:B------:R-:W-:-:S04]  /*e700*/  IMAD.WIDE.U32 R4, P1, R7, R9, R2 ;  /* 0x0000000907047225 */ /* 0x000fc80007820002 */
[----:B------:R-:W-:-:S04]  /*e710*/  IMAD.WIDE.U32 R2, R7, R8, RZ ;  /* 0x0000000807027225 */ /* 0x000fc800078e00ff */
[----:B------:R-:W-:Y:S01]  /*e720*/  IMAD.X R7, RZ, RZ, RZ, P1 ;  /* 0x000000ffff077224 */ /* 0x000fe200008e06ff */
[----:B------:R-:W-:Y:S01]  /*e730*/  IADD3 RZ, P1, R3, R4, RZ ;  /* 0x0000000403ff7210 */ /* 0x000fe20007f3e0ff */
[----:B------:R-:W-:-:S04]  /*e740*/  IMAD.MOV.U32 R6, RZ, RZ, R5 ;  /* 0x000000ffff067224 */ /* 0x000fc800078e0005 */
[----:B------:R-:W-:-:S08]  /*e750*/  IMAD.WIDE.U32.X R6, R11, R9, R6, P1 ;  /* 0x000000090b067225 */ /* 0x000fd000008e0406 */
.L_x_295:
[-CC-:B01----:R-:W-:Y:S01]  /*e760*/  SHF.R.U64 R24, R6, R10.reuse, R7.reuse ;  /* 0x0000000a06187219 */ /* 0x183fe20000001207 */
[----:B------:R-:W0:Y:S01]  /*e770*/  LDC.64 R20, c[0x0][0x640] ;  /* 0x00019000ff147b82 */ /* 0x000e220000000a00 */
[----:B--2---:R-:W-:Y:S01]  /*e780*/  SHF.R.U32.HI R0, RZ, R10, R7 ;  /* 0x0000000aff007219 */ /* 0x004fe20000011607 */
[----:B------:R-:W-:Y:S01]  /*e790*/  IMAD.MOV.U32 R2, RZ, RZ, R19 ;  /* 0x000000ffff027224 */ /* 0x000fe200078e0013 */
[----:B------:R-:W-:Y:S01]  /*e7a0*/  IADD3 R5, P1, RZ, -R24, RZ ;  /* 0x80000018ff057210 */ /* 0x000fe20007f3e0ff */
[----:B------:R-:W-:Y:S01]  /*e7b0*/  IMAD.MOV R15, RZ, RZ, -R15 ;  /* 0x000000ffff0f7224 */ /* 0x000fe200078e0a0f */
[----:B------:R-:W-:Y:S01]  /*e7c0*/  ULDC UR6, c[0x0][0x154] ;  /* 0x0000550000067ab9 */ /* 0x000fe20000000800 */
[----:B------:R-:W-:Y:S02]  /*e7d0*/  IMAD.MOV.U32 R7, RZ, RZ, 0x1 ;  /* 0x00000001ff077424 */ /* 0x000fe400078e00ff */
[----:B------:R-:W1:Y:S01]  /*e7e0*/  LDC R4, c[0x0][0x618] ;  /* 0x00018600ff047b82 */ /* 0x000e620000000800 */
[----:B------:R-:W-:-:S02]  /*e7f0*/  IMAD.X R3, RZ, RZ, ~R0, P1 ;  /* 0x000000ffff037224 */ /* 0x000fc400008e0e00 */
[----:B------:R-:W-:Y:S02]  /*e800*/  IMAD R15, R17, R15, R14 ;  /* 0x0000000f110f7224 */ /* 0x000fe400078e020e */
[-C--:B------:R-:W-:Y:S02]  /*e810*/  IMAD R0, R3, R12.reuse, RZ ;  /* 0x0000000c03007224 */ /* 0x080fe400078e02ff */
[----:B------:R-:W-:Y:S01]  /*e820*/  IMAD.MOV.U32 R3, RZ, RZ, R22 ;  /* 0x000000ffff037224 */ /* 0x000fe200078e0016 */
[----:B------:R-:W2:Y:S01]  /*e830*/  LDC R6, c[0x0][0x608] ;  /* 0x00018200ff067b82 */ /* 0x000ea20000000800 */
[----:B------:R-:W-:-:S04]  /*e840*/  IMAD.WIDE.U32 R2, R5, R12, R2 ;  /* 0x0000000c05027225 */ /* 0x000fc800078e0002 */
[----:B------:R-:W-:-:S03]  /*e850*/  IMAD R5, R5, R13, R0 ;  /* 0x0000000d05057224 */ /* 0x000fc600078e0200 */
[----:B------:R-:W5:Y:S01]  /*e860*/  LDC R18, c[0x0][0x658] ;  /* 0x00019600ff127b82 */ /* 0x000f620000000800 */
[----:B------:R-:W-:Y:S01]  /*e870*/  I2FP.F32.U32 R0, R16 ;  /* 0x0000001000007245 */ /* 0x000fe20000201000 */
[----:B------:R-:W-:Y:S01]  /*e880*/  IMAD.IADD R3, R3, 0x1, R5 ;  /* 0x0000000103037824 */ /* 0x000fe200078e0205 */
[----:B0-----:R-:W-:Y:S01]  /*e890*/  ISETP.NE.U32.AND P1, PT, R20, RZ, PT ;  /* 0x000000ff1400720c */ /* 0x001fe20003f25070 */
[----:B------:R-:W-:Y:S02]  /*e8a0*/  IMAD.MOV.U32 R5, RZ, RZ, -0x1 ;  /* 0xffffffffff057424 */ /* 0x000fe400078e00ff */
[----:B------:R-:W-:Y:S02]  /*e8b0*/  FMUL R0, R0, UR6 ;  /* 0x0000000600007c20 */ /* 0x000fe40008400000 */
[----:B------:R-:W0:Y:S01]  /*e8c0*/  LDC R13, c[0x0][0x148] ;  /* 0x00005200ff0d7b82 */ /* 0x000e220000000800 */
[----:B-1----:R-:W-:Y:S01]  /*e8d0*/  SHF.R.U64 R10, R2, R4, R3 ;  /* 0x00000004020a7219 */ /* 0x002fe20000001203 */
[----:B------:R1:W0:Y:S01]  /*e8e0*/  F2I.U32.TRUNC.NTZ R12, R0 ;  /* 0x00000000000c7305 */ /* 0x000222000020f000 */
[----:B------:R-:W-:-:S02]  /*e8f0*/  ISETP.NE.AND.EX P1, PT, R21, RZ, PT, P1 ;  /* 0x000000ff1500720c */ /* 0x000fc40003f25310 */
[----:B------:R-:W-:-:S03]  /*e900*/  SHF.R.U32.HI R3, RZ, R4, R3 ;  /* 0x00000004ff037219 */ /* 0x000fc60000011603 */
[----:B------:R-:W0:Y:S01]  /*e910*/  LDC R14, c[0x0][0x600] ;  /* 0x00018000ff0e7b82 */ /* 0x000e220000000800 */
[-CC-:B--2---:R-:W-:Y:S02]  /*e920*/  SHF.R.U64 R8, R10, R6.reuse, R3.reuse ;  /* 0x000000060a087219 */ /* 0x184fe40000001203 */
[----:B------:R-:W-:-:S05]  /*e930*/  SHF.R.U32.HI R3, RZ, R6, R3 ;  /* 0x00000006ff037219 */ /* 0x000fca0000011603 */
[----:B------:R-:W2:Y:S01]  /*e940*/  LDC R19, c[0x0][0x648] ;  /* 0x00019200ff137b82 */ /* 0x000ea20000000800 */
[-CC-:B-----5:R-:W-:Y:S02]  /*e950*/  SHF.R.U64 R11, R8, R18.reuse, R3.reuse ;  /* 0x00000012080b7219 */ /* 0x1a0fe40000001203 */
[-C--:B------:R-:W-:Y:S02]  /*e960*/  SHF.L.U32 R5, R5, R18.reuse, RZ ;  /* 0x0000001205057219 */ /* 0x080fe400000006ff */
[-C--:B------:R-:W-:Y:S01]  /*e970*/  SHF.R.U32.HI R3, RZ, R18.reuse, R3 ;  /* 0x00000012ff037219 */ /* 0x080fe20000011603 */
[----:B------:R-:W-:Y:S01]  /*e980*/  IMAD.MOV.U32 R2, RZ, RZ, R11 ;  /* 0x000000ffff027224 */ /* 0x000fe200078e000b */
[----:B------:R-:W-:Y:S01]  /*e990*/  SHF.L.U32 R40, R7, R18, RZ ;  /* 0x0000001207287219 */ /* 0x000fe200000006ff */
[----:B------:R-:W0:Y:S01]  /*e9a0*/  LDC R22, c[0x0][0x638] ;  /* 0x00018e00ff167b82 */ /* 0x000e220000000800 */
[----:B------:R-:W-:-:S07]  /*e9b0*/  LOP3.LUT R17, RZ, R5, RZ, 0x33, !PT ;  /* 0x00000005ff117212 */ /* 0x000fce00078e33ff */
[----:B------:R-:W0:Y:S01]  /*e9c0*/  LDC R23, c[0x0][0x610] ;  /* 0x00018400ff177b82 */ /* 0x000e220000000800 */
[----:B-1----:R-:W-:Y:S05]  /*e9d0*/  @!P1 BRA `(.L_x_296) ;  /* 0x0000000000289947 */ /* 0x002fea0003800000 */
[----:B------:R-:W1:Y:S02]  /*e9e0*/  LDC R0, c[0x0][0x64c] ;  /* 0x00019300ff007b82 */ /* 0x000e640000000800 */
[----:B-1----:R-:W-:-:S05]  /*e9f0*/  IADD3 R7, P1, R11, R0, RZ ;  /* 0x000000000b077210 */ /* 0x002fca0007f3e0ff */
        /* <DEDUP_REMOVED lines=8> */
.L_x_296:
[----:B--2---:R-:W-:Y:S01]  /*ea80*/  SHF.R.U64 R0, R2, R19, R3 ;  /* 0x0000001302007219 */ /* 0x004fe20000001203 */
[----:B0-----:R-:W-:Y:S01]  /*ea90*/  VIADD R3, R14, 0xffffffff ;  /* 0xffffffff0e037836 */ /* 0x001fe20000000000 */
[----:B------:R-:W-:Y:S01]  /*eaa0*/  LOP3.LUT R5, R8, R17, RZ, 0xc0, !PT ;  /* 0x0000001108057212 */ /* 0x000fe200078ec0ff */
[----:B------:R-:W-:Y:S01]  /*eab0*/  IMAD.MOV R12, RZ, RZ, -R12 ;  /* 0x000000ffff0c7224 */ /* 0x000fe200078e0a0c */
[----:B------:R-:W-:Y:S01]  /*eac0*/  R2UR UR22, R24 ;  /* 0x00000000181672ca */ /* 0x000fe200000e0000 */
[----:B------:R-:W-:Y:S01]  /*ead0*/  IMAD.MOV R2, RZ, RZ, -R0 ;  /* 0x000000ffff027224 */ /* 0x000fe200078e0a00 */
[----:B------:R-:W-:Y:S01]  /*eae0*/  LOP3.LUT R3, R10, R3, RZ, 0xc0, !PT ;  /* 0x000000030a037212 */ /* 0x000fe200078ec0ff */
[----:B------:R-:W-:Y:S02]  /*eaf0*/  IMAD R40, R40, R0, R5 ;  /* 0x0000000028287224 */ /* 0x000fe400078e0205 */
[----:B------:R-:W-:Y:S02]  /*eb00*/  @P4 IMAD R15, R13, R12, R16 ;  /* 0x0000000c0d0f4224 */ /* 0x000fe400078e0210 */
[----:B------:R-:W-:-:S02]  /*eb10*/  IMAD R0, R2, R22, R11 ;  /* 0x0000001602007224 */ /* 0x000fc400078e020b */
[----:B------:R-:W-:Y:S02]  /*eb20*/  IMAD R40, R40, R23, R15 ;  /* 0x0000001728287224 */ /* 0x000fe400078e020f */
[----:B------:R-:W-:Y:S02]  /*eb30*/  IMAD R3, R0, R14, R3 ;  /* 0x0000000e00037224 */ /* 0x000fe400078e0203 */
[----:B------:R-:W-:-:S03]  /*eb40*/  IMAD.MOV.U32 R0, RZ, RZ, 0x1 ;  /* 0x00000001ff007424 */ /* 0x000fc600078e00ff */
[----:B------:R-:W-:Y:S02]  /*eb50*/  SEL R2, R3, R40, !P4 ;  /* 0x0000002803027207 */ /* 0x000fe40006000000 */
[----:B------:R-:W-:-:S03]  /*eb60*/  SEL R40, R40, R3, !P4 ;  /* 0x0000000328287207 */ /* 0x000fc60006000000 */
[----:B------:R2:W-:Y:S04]  /*eb70*/  STL [R1+0x84], R2 ;  /* 0x0000840201007387 */ /* 0x0005e80000100800 */
.L_x_294:
[----:B------:R-:W-:Y:S01]  /*eb80*/  UIADD3 UR5, UR12, UR5, URZ ;  /* 0x000000050c057290 */ /* 0x000fe2000fffe03f */
[----:B------:R0:W-:Y:S01]  /*eb90*/  STL [R1+0x88], R40 ;  /* 0x0000882801007387 */ /* 0x0001e20000100800 */
[----:B------:R-:W-:Y:S02]  /*eba0*/  LOP3.LUT P1, RZ, R0, 0xff, RZ, 0xc0, !PT ;  /* 0x000000ff00ff7812 */ /* 0x000fe4000782c0ff */
[----:B------:R-:W-:Y:S02]  /*ebb0*/  USHF.R.U32.HI UR6, URZ, 0x2, UR5 ;  /* 0x000000023f067899 */ /* 0x000fe40008011605 */
[----:B------:R-:W-:Y:S02]  /*ebc0*/  UISETP.GT.U32.AND UP1, UPT, UR5, 0x3, UPT ;  /* 0x000000030500788c */ /* 0x000fe4000bf24070 */
[----:B------:R-:W-:Y:S02]  /*ebd0*/  ULOP3.LUT UR6, UR6, 0x1, URZ, 0xc0, !UPT ;  /* 0x0000000106067892 */ /* 0x000fe4000f8ec03f */
[----:B------:R-:W-:-:S02]  /*ebe0*/  UISETP.LT.U32.AND UP1, UPT, UR12, 0x4, UP1 ;  /* 0x000000040c00788c */ /* 0x000fc40008f21070 */
[----:B------:R-:W-:Y:S02]  /*ebf0*/  UISETP.NE.U32.AND UP0, UPT, UR6, 0x1, UPT ;  /* 0x000000010600788c */ /* 0x000fe4000bf05070 */
[----:B------:R-:W-:Y:S02]  /*ec00*/  USEL UR7, URZ, 0x1, !UP1 ;  /* 0x000000013f077887 */ /* 0x000fe4000c800000 */
[----:B------:R-:W-:Y:S02]  /*ec10*/  UISETP.GT.U32.AND UP0, UPT, UR12, 0x3, !UP0 ;  /* 0x000000030c00788c */ /* 0x000fe4000c704070 */
[----:B------:R-:W-:Y:S02]  /*ec20*/  ULOP3.LUT UR5, UR5, 0x3, URZ, 0xc0, !UPT ;  /* 0x0000000305057892 */ /* 0x000fe4000f8ec03f */
[----:B------:R-:W-:-:S04]  /*ec30*/  USEL UR6, URZ, 0x1, !UP0 ;  /* 0x000000013f067887 */ /* 0x000fc8000c000000 */
[----:B------:R-:W-:Y:S01]  /*ec40*/  ULOP3.LUT UR4, UR6, UR4, UR7, 0x96, !UPT ;  /* 0x0000000406047292 */ /* 0x000fe2000f8e9607 */
[----:B0-----:R-:W-:Y:S11]  /*ec50*/  @P1 BRA `(.L_x_297) ;  /* 0xffffff2400801947 */ /* 0x001ff6000383ffff */
[----:B------:R-:W-:Y:S05]  /*ec60*/  EXIT ;  /* 0x000000000000794d */ /* 0x000fea0003800000 */
.L_x_7:
[----:B------:R-:W2:Y:S01]  /*ec70*/  LDL R22, [R1+0x80] ;  /* 0x0000800001167983 */ /* 0x000ea20000100800 */
[----:B0-----:R-:W-:-:S03]  /*ec80*/  ULDC.64 UR4, c[0x0][0x650] ;  /* 0x0001940000047ab9 */ /* 0x001fc60000000a00 */
[----:B-1----:R-:W3:Y:S01]  /*ec90*/  LDL R23, [R1+0x7c] ;  /* 0x00007c0001177983 */ /* 0x002ee20000100800 */
[----:B------:R-:W-:Y:S01]  /*eca0*/  PRMT R4, RZ, 0x7610, R4 ;  /* 0x00007610ff047816 */ /* 0x000fe20000000004 */
[----:B------:R-:W-:Y:S02]  /*ecb0*/  IMAD.MOV.U32 R5, RZ, RZ, -0x1 ;  /* 0xffffffffff057424 */ /* 0x000fe400078e00ff */
[----:B------:R-:W-:Y:S02]  /*ecc0*/  IMAD.MOV.U32 R7, RZ, RZ, -0x1 ;  /* 0xffffffffff077424 */ /* 0x000fe400078e00ff */
[----:B------:R-:W-:Y:S01]  /*ecd0*/  IMAD.MOV.U32 R6, RZ, RZ, -0x1 ;  /* 0xffffffffff067424 */ /* 0x000fe200078e00ff */
[----:B--2---:R-:W-:-:S04]  /*ece0*/  ISETP.GE.U32.AND P0, PT, R22, UR4, PT ;  /* 0x0000000416007c0c */ /* 0x004fc8000bf06070 */
[----:B---3--:R-:W-:-:S13]  /*ecf0*/  ISETP.GE.U32.AND.EX P0, PT, R23, UR5, PT, P0 ;  /* 0x0000000517007c0c */ /* 0x008fda000bf06100 */
[----:B------:R-:W-:Y:S05]  /*ed00*/  @P0 BRA `(.L_x_298) ;  /* 0x00000004002c0947 */ /* 0x000fea0003800000 */
[----:B------:R-:W0:Y:S01]  /*ed10*/  LDC.64 R14, c[0x0][0x628] ;  /* 0x00018a00ff0e7b82 */ /* 0x000e220000000a00 */
[----:B------:R-:W-:Y:S02]  /*ed20*/  IMAD.MOV.U32 R8, RZ, RZ, R22 ;  /* 0x000000ffff087224 */ /* 0x000fe400078e0016 */
[----:B------:R-:W-:-:S05]  /*ed30*/  IMAD.MOV.U32 R9, RZ, RZ, R23 ;  /* 0x000000ffff097224 */ /* 0x000fca00078e0017 */
[----:B------:R-:W1:Y:S08]  /*ed40*/  LDC R10, c[0x0][0x630] ;  /* 0x00018c00ff0a7b82 */ /* 0x000e700000000800 */
[----:B------:R-:W2:Y:S01]  /*ed50*/  LDC.64 R16, c[0x0][0x620] ;  /* 0x00018800ff107b82 */ /* 0x000ea20000000a00 */
[----:B0-----:R-:W-:-:S04]  /*ed60*/  ISETP.NE.U32.AND P0, PT, R14, RZ, PT ;  /* 0x000000ff0e00720c */ /* 0x001fc80003f05070 */
[----:B------:R-:W-:-:S13]  /*ed70*/  ISETP.NE.AND.EX P0, PT, R15, RZ, PT, P0 ;  /* 0x000000ff0f00720c */ /* 0x000fda0003f05300 */
[----:B-12---:R-:W-:Y:S05]  /*ed80*/  @!P0 BRA `(.L_x_299) ;  /* 0x0000000000288947 */ /* 0x006fea0003800000 */
        /* <DEDUP_REMOVED lines=10> */
.L_x_299:
[----:B------:R-:W0:Y:S01]  /*ee30*/  LDC.64 R20, c[0x0][0x640] ;  /* 0x00019000ff147b82 */ /* 0x000e220000000a00 */
[-CC-:B------:R-:W-:Y:S02]  /*ee40*/  SHF.R.U64 R14, R8, R10.reuse, R9.reuse ;  /* 0x0000000a080e7219 */ /* 0x180fe40000001209 */
[----:B------:R-:W-:Y:S02]  /*ee50*/  SHF.R.U32.HI R4, RZ, R10, R9 ;  /* 0x0000000aff047219 */ /* 0x000fe40000011609 */
[----:B------:R-:W-:-:S03]  /*ee60*/  IADD3 R7, P0, RZ, -R14, RZ ;  /* 0x8000000eff077210 */ /* 0x000fc60007f1e0ff */
[----:B------:R-:W1:Y:S02]  /*ee70*/  LDC R8, c[0x0][0x618] ;  /* 0x00018600ff087b82 */ /* 0x000e640000000800 */
[----:B------:R-:W-:Y:S02]  /*ee80*/  IMAD.X R5, RZ, RZ, ~R4, P0 ;  /* 0x000000ffff057224 */ /* 0x000fe400000e0e04 */
[----:B------:R-:W-:Y:S02]  /*ee90*/  IMAD.MOV.U32 R4, RZ, RZ, R22 ;  /* 0x000000ffff047224 */ /* 0x000fe400078e0016 */
[-C--:B------:R-:W-:Y:S02]  /*eea0*/  IMAD R6, R5, R16.reuse, RZ ;  /* 0x0000001005067224 */ /* 0x080fe400078e02ff */
[----:B------:R-:W2:Y:S01]  /*eeb0*/  LDC R18, c[0x0][0x608] ;  /* 0x00018200ff127b82 */ /* 0x000ea20000000800 */
[----:B------:R-:W-:Y:S02]  /*eec0*/  IMAD.MOV.U32 R5, RZ, RZ, R23 ;  /* 0x000000ffff057224 */ /* 0x000fe400078e0017 */
[----:B------:R-:W-:-:S05]  /*eed0*/  IMAD.WIDE.U32 R4, R7, R16, R4 ;  /* 0x0000001007047225 */ /* 0x000fca00078e0004 */
[----:B------:R-:W3:Y:S01]  /*eee0*/  LDC R19, c[0x0][0x658] ;  /* 0x00019600ff137b82 */ /* 0x000ee20000000800 */
[----:B------:R-:W-:Y:S01]  /*eef0*/  IMAD R7, R7, R17, R6 ;  /* 0x0000001107077224 */ /* 0x000fe200078e0206 */
[----:B0-----:R-:W-:Y:S01]  /*ef00*/  ISETP.NE.U32.AND P0, PT, R20, RZ, PT ;  /* 0x000000ff1400720c */ /* 0x001fe20003f05070 */
[----:B------:R-:W-:Y:S02]  /*ef10*/  IMAD.MOV.U32 R6, RZ, RZ, -0x1 ;  /* 0xffffffffff067424 */ /* 0x000fe400078e00ff */
[----:B------:R-:W-:Y:S01]  /*ef20*/  IMAD.IADD R5, R5, 0x1, R7 ;  /* 0x0000000105057824 */ /* 0x000fe200078e0207 */
[----:B------:R-:W-:Y:S02]  /*ef30*/  ISETP.NE.AND.EX P0, PT, R21, RZ, PT, P0 ;  /* 0x000000ff1500720c */ /* 0x000fe40003f05300 */
[----:B------:R-:W0:Y:S02]  /*ef40*/  LDC R17, c[0x0][0x600] ;  /* 0x00018000ff117b82 */ /* 0x000e240000000800 */
[----:B-1----:R-:W-:-:S02]  /*ef50*/  SHF.R.U64 R10, R4, R8, R5 ;  /* 0x00000008040a7219 */ /* 0x002fc40000001205 */
[----:B------:R-:W-:-:S04]  /*ef60*/  SHF.R.U32.HI R5, RZ, R8, R5 ;  /* 0x00000008ff057219 */ /* 0x000fc80000011605 */
[----:B------:R-:W1:Y:S01]  /*ef70*/  LDC R22, c[0x0][0x648] ;  /* 0x00019200ff167b82 */ /* 0x000e620000000800 */
[-CC-:B--2---:R-:W-:Y:S02]  /*ef80*/  SHF.R.U64 R15, R10, R18.reuse, R5.reuse ;  /* 0x000000120a0f7219 */ /* 0x184fe40000001205 */
[----:B------:R-:W-:Y:S01]  /*ef90*/  SHF.R.U32.HI R4, RZ, R18, R5 ;  /* 0x00000012ff047219 */ /* 0x000fe20000011605 */
[----:B------:R-:W-:-:S04]  /*efa0*/  IMAD.MOV.U32 R18, RZ, RZ, 0x1 ;  /* 0x00000001ff127424 */ /* 0x000fc800078e00ff */
[----:B------:R-:W2:Y:S01]  /*efb0*/  LDC R23, c[0x0][0x638] ;  /* 0x00018e00ff177b82 */ /* 0x000ea20000000800 */
[-CC-:B---3--:R-:W-:Y:S02]  /*efc0*/  SHF.R.U64 R16, R15, R19.reuse, R4.reuse ;  /* 0x000000130f107219 */ /* 0x188fe40000001204 */
[-C--:B------:R-:W-:Y:S02]  /*efd0*/  SHF.L.U32 R6, R6, R19.reuse, RZ ;  /* 0x0000001306067219 */ /* 0x080fe400000006ff */
[----:B------:R-:W-:Y:S01]  /*efe0*/  SHF.R.U32.HI R5, RZ, R19, R4 ;  /* 0x00000013ff057219 */ /* 0x000fe20000011604 */
[----:B------:R-:W-:Y:S01]  /*eff0*/  IMAD.MOV.U32 R4, RZ, RZ, R16 ;  /* 0x000000ffff047224 */ /* 0x000fe200078e0010 */
[----:B------:R-:W-:Y:S01]  /*f000*/  LOP3.LUT R24, RZ, R6, RZ, 0x33, !PT ;  /* 0x00000006ff187212 */ /* 0x000fe200078e33ff */
[----:B------:R-:W3:Y:S01]  /*f010*/  LDC R25, c[0x0][0x610] ;  /* 0x00018400ff197b82 */ /* 0x000ee20000000800 */
[----:B------:R-:W-:Y:S05]  /*f020*/  @!P0 BRA `(.L_x_300) ;  /* 0x0000000000288947 */ /* 0x000fea0003800000 */
        /* <DEDUP_REMOVED lines=10> */
.L_x_300:
[----:B-1----:R-:W-:Y:S01]  /*f0d0*/  SHF.R.U64 R4, R4, R22, R5 ;  /* 0x0000001604047219 */ /* 0x002fe20000001205 */
[----:B0-----:R-:W-:Y:S01]  /*f0e0*/  VIADD R7, R17, 0xffffffff ;  /* 0xffffffff11077836 */ /* 0x001fe20000000000 */
[----:B------:R-:W-:Y:S01]  /*f0f0*/  SHF.L.U32 R18, R18, R19, RZ ;  /* 0x0000001312127219 */ /* 0x000fe200000006ff */
[----:B------:R-:W-:Y:S01]  /*f100*/  @P4 IMAD R0, R11, R12, R2 ;  /* 0x0000000c0b004224 */ /* 0x000fe200078e0202 */
[----:B------:R-:W-:Y:S01]  /*f110*/  LOP3.LUT R3, R15, R24, RZ, 0xc0, !PT ;  /* 0x000000180f037212 */ /* 0x000fe200078ec0ff */
[----:B------:R-:W-:Y:S01]  /*f120*/  IMAD.MOV R5, RZ, RZ, -R4 ;  /* 0x000000ffff057224 */ /* 0x000fe200078e0a04 */
[----:B------:R-:W-:Y:S01]  /*f130*/  LOP3.LUT R7, R10, R7, RZ, 0xc0, !PT ;  /* 0x000000070a077212 */ /* 0x000fe200078ec0ff */
[----:B------:R-:W-:Y:S02]  /*f140*/  IMAD.MOV.U32 R6, RZ, RZ, R14 ;  /* 0x000000ffff067224 */ /* 0x000fe400078e000e */
[----:B------:R-:W-:Y:S02]  /*f150*/  IMAD R3, R18, R4, R3 ;  /* 0x0000000412037224 */ /* 0x000fe400078e0203 */
[----:B--2---:R-:W-:-:S02]  /*f160*/  IMAD R2, R5, R23, R16 ;  /* 0x0000001705027224 */ /* 0x004fc400078e0210 */
[----:B---3--:R-:W-:Y:S02]  /*f170*/  IMAD R0, R3, R25, R0 ;  /* 0x0000001903007224 */ /* 0x008fe400078e0200 */
[----:B------:R-:W-:Y:S02]  /*f180*/  IMAD R5, R2, R17, R7 ;  /* 0x0000001102057224 */ /* 0x000fe400078e0207 */
[----:B------:R-:W-:-:S03]  /*f190*/  IMAD.MOV.U32 R4, RZ, RZ, 0x1 ;  /* 0x00000001ff047424 */ /* 0x000fc600078e00ff */
[----:B------:R-:W-:Y:S02]  /*f1a0*/  SEL R7, R5, R0, !P4 ;  /* 0x0000000005077207 */ /* 0x000fe40006000000 */
[----:B------:R-:W-:-:S07]  /*f1b0*/  SEL R5, R0, R5, !P4 ;  /* 0x0000000500057207 */ /* 0x000fce0006000000 */
.L_x_298:
[----:B------:R-:W-:-:S08]  /*f1c0*/  NOP ;  /* 0x0000000000007918 */ /* 0x000fd00000000000 */
[----:B------:R-:W0:-:S00]  /*f1d0*/  USETMAXREG.DEALLOC.CTAPOOL 0x28 ;  /* 0x00000028000079c8 */ /* 0x000e0000080e0500 */
[----:B------:R-:W-:-:S13]  /*f1e0*/  ISETP.NE.AND P0, PT, RZ, UR8, PT ;  /* 0x00000008ff007c0c */ /* 0x000fda000bf05270 */
[----:B------:R-:W-:Y:S05]  /*f1f0*/  @P0 EXIT ;  /* 0x000000000000094d */ /* 0x000fea0003800000 */
[----:B0-----:R-:W-:Y:S01]  /*f200*/  LOP3.LUT P0, RZ, R4, 0xff, RZ, 0xc0, !PT ;  /* 0x000000ff04ff7812 */ /* 0x001fe2000780c0ff */
[----:B------:R-:W-:Y:S02]  /*f210*/  IMAD.MOV.U32 R11, RZ, RZ, 0x1 ;  /* 0x00000001ff0b7424 */ /* 0x000fe400078e00ff */
[----:B------:R-:W-:-:S10]  /*f220*/  IMAD.MOV.U32 R10, RZ, RZ, RZ ;  /* 0x000000ffff0a7224 */ /* 0x000fd400078e00ff */
[----:B------:R-:W-:Y:S05]  /*f230*/  @!P0 BRA `(.L_x_301) ;  /* 0x0000000c00608947 */ /* 0x000fea0003800000 */
[----:B------:R-:W0:Y:S01]  /*f240*/  S2UR UR12, SR_CgaCtaId ;  /* 0x00000000000c79c3 */ /* 0x000e220000008800 */
[----:B------:R-:W-:Y:S01]  /*f250*/  ULDC UR4, c[0x0][0x28c] ;  /* 0x0000a30000047ab9 */ /* 0x000fe20000000800 */
[----:B------:R-:W-:Y:S01]  /*f260*/  ULDC UR6, c[0x0][0x658] ;  /* 0x0001960000067ab9 */ /* 0x000fe20000000800 */
[----:B------:R-:W-:Y:S01]  /*f270*/  UIADD3 UR10, UR4, 0x1f, URZ ;  /* 0x0000001f040a7890 */ /* 0x000fe2000fffe03f */
[----:B------:R-:W-:Y:S01]  /*f280*/  BSSY B0, `(.L_x_301) ;  /* 0x00000d3000007945 */ /* 0x000fe20003800000 */
[----:B------:R-:W-:Y:S01]  /*f290*/  UMOV UR7, 0xffffffff ;  /* 0xffffffff00077882 */ /* 0x000fe20000000000 */
[----:B------:R-:W-:Y:S01]  /*f2a0*/  ULDC UR5, c[0x0][0x600] ;  /* 0x0001800000057ab9 */ /* 0x000fe20000000800 */
[----:B------:R-:W-:Y:S01]  /*f2b0*/  UMOV UR9, 0x1 ;  /* 0x0000000100097882 */ /* 0x000fe20000000000 */
[----:B------:R-:W-:Y:S01]  /*f2c0*/  USHF.L.U32 UR7, UR7, UR6, URZ ;  /* 0x0000000607077299 */ /* 0x000fe2000800063f */
[----:B------:R-:W-:Y:S01]  /*f2d0*/  IMAD.MOV.U32 R9, RZ, RZ, 0x1 ;  /* 0x00000001ff097424 */ /* 0x000fe200078e00ff */
[----:B------:R-:W-:Y:S01]  /*f2e0*/  UIADD3 UR4, UR5, -0x1, URZ ;  /* 0xffffffff05047890 */ /* 0x000fe2000fffe03f */
[----:B------:R-:W-:Y:S01]  /*f2f0*/  IMAD.MOV.U32 R11, RZ, RZ, 0x1 ;  /* 0x00000001ff0b7424 */ /* 0x000fe200078e00ff */
[----:B------:R-:W-:Y:S01]  /*f300*/  USHF.R.S32.HI UR11, URZ, 0x1f, UR10 ;  /* 0x0000001f3f0b7899 */ /* 0x000fe2000801140a */
[----:B------:R-:W-:Y:S01]  /*f310*/  IMAD.MOV.U32 R10, RZ, RZ, RZ ;  /* 0x000000ffff0a7224 */ /* 0x000fe200078e00ff */
[----:B------:R-:W-:Y:S01]  /*f320*/  ULDC UR8, c[0x0][0xc] ;  /* 0x0000030000087ab9 */ /* 0x000fe20000000800 */
[----:B------:R-:W-:-:S02]  /*f330*/  USHF.L.U32 UR5, UR9, UR6, URZ ;  /* 0x0000000609057299 */ /* 0x000fc4000800063f */
[----:B------:R-:W-:Y:S01]  /*f340*/  ULEA.HI UR11, UR11, UR10, URZ, 0x5 ;  /* 0x0000000a0b0b7291 */ /* 0x000fe2000f8f283f */
[----:B------:R-:W-:Y:S01]  /*f350*/  ULDC UR9, c[0x0][0x10] ;  /* 0x0000040000097ab9 */ /* 0x000fe20000000800 */
[----:B------:R-:W-:Y:S02]  /*f360*/  ULOP3.LUT UR6, URZ, UR7, URZ, 0x33, !UPT ;  /* 0x000000073f067292 */ /* 0x000fe4000f8e333f */
[----:B------:R-:W-:Y:S01]  /*f370*/  UIMAD.WIDE.U32 UR8, UR8, UR9, URZ ;  /* 0x00000009080872a5 */ /* 0x000fe2000f8e003f */
[----:B------:R-:W-:Y:S01]  /*f380*/  ULDC UR7, c[0x0][0x14] ;  /* 0x0000050000077ab9 */ /* 0x000fe20000000800 */
[----:B------:R-:W-:Y:S01]  /*f390*/  USHF.R.S32.HI UR20, URZ, 0x5, UR11 ;  /* 0x000000053f147899 */ /* 0x000fe2000801140b */
[----:B0-----:R-:W-:Y:S01]  /*f3a0*/  IMAD.U32 R8, RZ, RZ, UR12 ;  /* 0x0000000cff087e24 */ /* 0x001fe2000f8e00ff */
[----:B------:R-:W-:Y:S02]  /*f3b0*/  UIMAD.WIDE.U32 UR24, UR8, UR7, URZ ;  /* 0x00000007081872a5 */ /* 0x000fe4000f8e003f */
[----:B------:R-:W-:-:S02]  /*f3c0*/  UIMAD UR18, UR9, UR7, URZ ;  /* 0x00000007091272a4 */ /* 0x000fc4000f8e023f */
[----:B------:R-:W-:Y:S02]  /*f3d0*/  ULOP3.LUT UR23, UR13, 0x2, URZ, 0xfc, !UPT ;  /* 0x000000020d177892 */ /* 0x000fe4000f8efc3f */
[----:B------:R-:W-:Y:S02]  /*f3e0*/  UIADD3 UR18, UR25, UR18, URZ ;  /* 0x0000001219127290 */ /* 0x000fe4000fffe03f */
[----:B------:R-:W-:Y:S01]  /*f3f0*/  UIADD3 UR28, UR20, 0x1, URZ ;  /* 0x00000001141c7890 */ /* 0x000fe2000fffe03f */
[----:B------:R-:W-:-:S11]  /*f400*/  ULDC.64 UR26, c[0x0][0x198] ;  /* 0x00006600001a7ab9 */ /* 0x000fd60000000a00 */
.L_x_312:
[----:B------:R-:W-:-:S03]  /*f410*/  UMOV UR7, 0xffffffff ;  /* 0xffffffff00077882 */ /* 0x000fc60000000000 */
[----:B------:R-:W-:Y:S05]  /*f420*/  BRA.DIV UR7, `(.L_x_302) ;  /* 0x0000000e07e07947 */ /* 0x000fea000b800000 */
[----:B------:R-:W-:-:S13]  /*f430*/  ELECT P0, URZ, PT ;  /* 0x00000000003f782f */ /* 0x000fda0003800000 */
.L_x_323:
[----:B------:R-:W0:Y:S01]  /*f440*/  LDC R0, c[0x0][0x28c] ;  /* 0x0000a300ff007b82 */ /* 0x000e220000000800 */
[----:B------:R-:W-:Y:S01]  /*f450*/  BSSY B1, `(.L_x_303) ;  /* 0x000003c000017945 */ /* 0x000fe20003800000 */
[----:B0-----:R-:W-:-:S13]  /*f460*/  ISETP.LT.OR P0, PT, R0, 0x1, !P0 ;  /* 0x000000010000780c */ /* 0x001fda0004701670 */
[----:B------:R-:W-:Y:S05]  /*f470*/  @P0 BRA `(.L_x_304) ;  /* 0x0000000000e40947 */ /* 0x000fea0003800000 */
[----:B------:R-:W-:Y:S02]  /*f480*/  IMAD R5, R5, 0x2, R8 ;  /* 0x0000000205057824 */ /* 0x000fe400078e0208 */
[----:B------:R-:W-:Y:S02]  /*f490*/  IMAD.SHL.U32 R12, R7, 0x80, RZ ;  /* 0x00000080070c7824 */ /* 0x000fe400078e00ff */
[----:B------:R-:W-:Y:S02]  /*f4a0*/  IMAD.MOV.U32 R13, RZ, RZ, RZ ;  /* 0x000000ffff0d7224 */ /* 0x000fe400078e00ff */
[----:B------:R-:W-:Y:S02]  /*f4b0*/  IMAD.U32 R15, RZ, RZ, UR28 ;  /* 0x0000001cff0f7e24 */ /* 0x000fe4000f8e00ff */
[----:B------:R-:W-:Y:S02]  /*f4c0*/  IMAD.MOV.U32 R0, RZ, RZ, R11 ;  /* 0x000000ffff007224 */ /* 0x000fe400078e000b */
[----:B------:R-:W-:-:S02]  /*f4d0*/  IMAD.MOV.U32 R3, RZ, RZ, R10 ;  /* 0x000000ffff037224 */ /* 0x000fc400078e000a */
[----:B------:R-:W-:-:S07]  /*f4e0*/  IMAD.SHL.U32 R7, R5, 0x80, RZ ;  /* 0x0000008005077824 */ /* 0x000fce00078e00ff */
.L_x_307:
[----:B------:R-:W0:Y:S01]  /*f4f0*/  S2UR UR7, SR_CgaCtaId ;  /* 0x00000000000779c3 */ /* 0x000e220000008800 */
[----:B------:R-:W1:Y:S01]  /*f500*/  S2R R4, SR_TID.X ;  /* 0x0000000000047919 */ /* 0x000e620000002100 */
[----:B------:R-:W-:Y:S02]  /*f510*/  MOV R5, 0x400 ;  /* 0x0000040000057802 */ /* 0x000fe40000000f00 */
[----:B------:R-:W-:Y:S01]  /*f520*/  SHF.L.U32 R2, R0, 0x1f, RZ ;  /* 0x0000001f00027819 */ /* 0x000fe200000006ff */
[----:B0-----:R-:W-:-:S05]  /*f530*/  IMAD.U32 R8, RZ, RZ, UR7 ;  /* 0x00000007ff087e24 */ /* 0x001fca000f8e00ff */
[----:B------:R-:W-:Y:S02]  /*f540*/  LEA R14, R8, R5, 0x18 ;  /* 0x00000005080e7211 */ /* 0x000fe400078ec0ff */
[----:B-1----:R-:W-:-:S03]  /*f550*/  LOP3.LUT P1, RZ, R4, 0x7f, RZ, 0xc0, !PT ;  /* 0x0000007f04ff7812 */ /* 0x002fc6000782c0ff */
[----:B------:R-:W-:-:S04]  /*f560*/  IMAD R5, R3, 0x8, R14 ;  /* 0x0000000803057824 */ /* 0x000fc800078e020e */
[----:B------:R-:W0:Y:S06]  /*f570*/  SYNCS.PHASECHK.TRANS64.TRYWAIT P0, [R5+URZ+0x20], R2 ;  /* 0x00002002050075a7 */ /* 0x000e2c000800017f */
[----:B------:R-:W1:Y:S01]  /*f580*/  @!P1 LDC R4, c[0x0][0x500] ;  /* 0x00014000ff049b82 */ /* 0x000e620000000800 */
[----:B0-----:R-:W-:Y:S05]  /*f590*/  @!P0 BRA `(.L_x_305) ;  /* 0x0000000c00a48947 */ /* 0x001fea0003800000 */
.L_x_324:
[----:B------:R-:W-:Y:S01]  /*f5a0*/  UPRMT UR7, UR23, 0x9910, URZ ;  /* 0x0000991017077896 */ /* 0x000fe2000800003f */
[----:B-1----:R1:W-:Y:S03]  /*f5b0*/  @!P1 SYNCS.ARRIVE.TRANS64 RZ, [R5+URZ], R4 ;  /* 0x0000000405ff99a7 */ /* 0x0023e6000800003f */
[----:B------:R-:W-:-:S06]  /*f5c0*/  UISETP.NE.AND UP0, UPT, UR7, 0x2, UPT ;  /* 0x000000020700788c */ /* 0x000fcc000bf05270 */
[----:B------:R-:W-:-:S13]  /*f5d0*/  PLOP3.LUT P0, PT, PT, PT, UP0, 0x80, 0x0 ;  /* 0x000000000000781c */ /* 0x000fda0003f0f008 */
[----:B-1----:R-:W-:Y:S05]  /*f5e0*/  @P0 BRA `(.L_x_306) ;  /* 0x0000000000040947 */ /* 0x002fea0003800000 */
[----:B------:R-:W-:Y:S01]  /*f5f0*/  BPT.TRAP 0x1 ;  /* 0x000000040000795c */ /* 0x000fe20000300000 */
.L_x_306:
[----:B0-----:R-:W-:Y:S01]  /*f600*/  IMAD R2, R3, 0x2, R8 ;  /* 0x0000000203027824 */ /* 0x001fe200078e0208 */
[----:B------:R-:W-:Y:S01]  /*f610*/  R2UR UR9, R5 ;  /* 0x00000000050972ca */ /* 0x000fe200000e0000 */
[----:B------:R-:W-:Y:S01]  /*f620*/  VIADD R15, R15, 0xffffffff ;  /* 0xffffffff0f0f7836 */ /* 0x000fe20000000000 */
[----:B------:R-:W-:Y:S01]  /*f630*/  UIADD3 UR14, UP0, UR26, 0xf0, URZ ;  /* 0x000000f01a0e7890 */ /* 0x000fe2000ff1e03f */
[--C-:B------:R-:W-:Y:S01]  /*f640*/  IMAD.U32 R2, R2, 0x1000, R14.reuse ;  /* 0x0000100002027824 */ /* 0x100fe200078e000e */
[----:B------:R-:W-:Y:S01]  /*f650*/  R2UR UR11, R7 ;  /* 0x00000000070b72ca */ /* 0x000fe200000e0000 */
[----:B------:R-:W-:Y:S01]  /*f660*/  IMAD R14, R3, 0x1000, R14 ;  /* 0x00001000030e7824 */ /* 0x000fe200078e020e */
[----:B------:R-:W-:Y:S01]  /*f670*/  R2UR UR10, R13 ;  /* 0x000000000d0a72ca */ /* 0x000fe200000e0000 */
[----:B------:R-:W-:Y:S01]  /*f680*/  UIADD3 UR30, UP1, UR26, 0x1f0, URZ ;  /* 0x000001f01a1e7890 */ /* 0x000fe2000ff3e03f */
[----:B------:R-:W-:Y:S01]  /*f690*/  R2UR UR7, R2 ;  /* 0x00000000020772ca */ /* 0x000fe200000e0000 */
[----:B------:R-:W-:Y:S01]  /*f6a0*/  UIADD3.X UR15, URZ, UR27, URZ, UP0, !UPT ;  /* 0x0000001b3f0f7290 */ /* 0x000fe200087fe43f */
[----:B------:R-:W-:Y:S01]  /*f6b0*/  R2UR UR8, R14 ;  /* 0x000000000e0872ca */ /* 0x000fe200000e0000 */
[----:B------:R-:W-:Y:S01]  /*f6c0*/  VIADD R3, R3, 0x1 ;  /* 0x0000000103037836 */ /* 0x000fe20000000000 */
[----:B------:R-:W-:Y:S01]  /*f6d0*/  R2UR UR12, R6 ;  /* 0x00000000060c72ca */ /* 0x000fe200000e0000 */
[----:B------:R-:W-:Y:S01]  /*f6e0*/  UIADD3.X UR31, URZ, UR27, URZ, UP1, !UPT ;  /* 0x0000001b3f1f7290 */ /* 0x000fe20008ffe43f */
[----:B------:R-:W-:Y:S01]  /*f6f0*/  R2UR UR21, R12 ;  /* 0x000000000c1572ca */ /* 0x000fe200000e0000 */
[----:B------:R-:W-:Y:S01]  /*f700*/  UMOV UR22, 0x30000 ;  /* 0x0003000000167882 */ /* 0x000fe20000000000 */
[----:B------:R-:W-:Y:S01]  /*f710*/  ISETP.GT.AND P1, PT, R15, 0x1, PT ;  /* 0x000000010f00780c */ /* 0x000fe20003f24270 */
[----:B------:R-:W-:Y:S01]  /*f720*/  UMOV UR16, 0x0 ;  /* 0x0000000000107882 */ /* 0x000fe20000000000 */
[----:B------:R-:W-:Y:S01]  /*f730*/  UMOV UR17, 0x10000000 ;  /* 0x1000000000117882 */ /* 0x000fe20000000000 */
[----:B------:R-:W-:Y:S01]  /*f740*/  ISETP.NE.AND P0, PT, R3, 0x4, PT ;  /* 0x000000040300780c */ /* 0x000fe20003f05270 */
[----:B------:R-:W-:Y:S01]  /*f750*/  VIADD R13, R13, 0x20 ;  /* 0x000000200d0d7836 */ /* 0x000fe20000000000 */
[----:B------:R-:W-:-:S02]  /*f760*/  UIADD3 UR7, UR7, 0x100, URZ ;  /* 0x0000010007077890 */ /* 0x000fc4000fffe03f */
[----:B------:R-:W-:Y:S01]  /*f770*/  UIADD3 UR19, UR8, 0x8100, URZ ;  /* 0x0000810008137890 */ /* 0x000fe2000fffe03f */
[----:B------:R-:W-:Y:S02]  /*f780*/  SEL R5, RZ, 0x1, P0 ;  /* 0x00000001ff057807 */ /* 0x000fe40000000000 */
[----:B------:R-:W-:Y:S02]  /*f790*/  SEL R3, R3, RZ, P0 ;  /* 0x000000ff03037207 */ /* 0x000fe40000000000 */
[----:B------:R-:W-:Y:S01]  /*f7a0*/  UMOV UR8, UR7 ;  /* 0x0000000700087c82 */ /* 0x000fe20008000000 */
[----:B------:R-:W-:Y:S01]  /*f7b0*/  LOP3.LUT R0, R0, R5, RZ, 0x3c, !PT ;  /* 0x0000000500007212 */ /* 0x000fe200078e3cff */
[----:B------:R0:W-:Y:S02]  /*f7c0*/  UTMALDG.3D.MULTICAST [UR8], [UR14], UR22, desc[UR16] ;  /* 0x000010080e0073b4 */ /* 0x0001e40008011816 */
[----:B0-----:R-:W-:Y:S01]  /*f7d0*/  UMOV UR8, UR19 ;  /* 0x0000001300087c82 */ /* 0x001fe20008000000 */
[----:B------:R-:W-:-:S02]  /*f7e0*/  UMOV UR11, UR21 ;  /* 0x00000015000b7c82 */ /* 0x000fc40008000000 */
[----:B------:R0:W-:Y:S02]  /*f7f0*/  UTMALDG.3D [UR8], [UR30], desc[UR16] ;  /* 0x000010081e0075b4 */ /* 0x0001e40008011000 */
[----:B0-----:R-:W-:Y:S05]  /*f800*/  @P1 BRA `(.L_x_307) ;  /* 0xfffffffc00381947 */ /* 0x001fea000383ffff */
.L_x_304:
[----:B------:R-:W-:Y:S05]  /*f810*/  BSYNC B1 ;  /* 0x0000000000017941 */ /* 0x000fea0003800000 */
.L_x_303:
[----:B------:R-:W2:Y:S01]  /*f820*/  LDL.LU R16, [R1+0x7c] ;  /* 0x00007c0001107983 */ /* 0x000ea20000300800 */
[----:B------:R-:W-:Y:S01]  /*f830*/  LOP3.LUT P2, RZ, R9, 0xff, RZ, 0xc0, !PT ;  /* 0x000000ff09ff7812 */ /* 0x000fe2000784c0ff */
[----:B------:R-:W-:Y:S01]  /*f840*/  VIADD R10, R10, UR20 ;  /* 0x000000140a0a7c36 */ /* 0x000fe20008000000 */
[----:B------:R-:W-:Y:S01]  /*f850*/  ULDC.64 UR8, c[0x0][0x650] ;  /* 0x0001940000087ab9 */ /* 0x000fe20000000a00 */
[----:B------:R-:W3:Y:S01]  /*f860*/  LDL.LU R14, [R1+0x80] ;  /* 0x00008000010e7983 */ /* 0x000ee20000300800 */
[----:B------:R-:W-:Y:S01]  /*f870*/  IMAD.U32 R2, RZ, RZ, UR20 ;  /* 0x00000014ff027e24 */ /* 0x000fe2000f8e00ff */
[----:B------:R-:W-:Y:S01]  /*f880*/  BSSY B1, `(.L_x_308) ;  /* 0x0000070000017945 */ /* 0x000fe20003800000 */
[----:B------:R-:W-:Y:S01]  /*f890*/  SHF.R.U32.HI R0, RZ, 0x2, R10 ;  /* 0x00000002ff007819 */ /* 0x000fe2000001160a */
[----:B------:R-:W-:Y:S01]  /*f8a0*/  IMAD.MOV.U32 R5, RZ, RZ, -0x1 ;  /* 0xffffffffff057424 */ /* 0x000fe200078e00ff */
[----:B------:R-:W-:Y:S01]  /*f8b0*/  ISETP.GT.U32.AND P0, PT, R10, 0x3, PT ;  /* 0x000000030a00780c */ /* 0x000fe20003f04070 */
[----:B------:R-:W-:Y:S01]  /*f8c0*/  IMAD.MOV.U32 R7, RZ, RZ, -0x1 ;  /* 0xffffffffff077424 */ /* 0x000fe200078e00ff */
[----:B------:R-:W-:Y:S01]  /*f8d0*/  LOP3.LUT R0, R0, 0x1, RZ, 0xc0, !PT ;  /* 0x0000000100007812 */ /* 0x000fe200078ec0ff */
[----:B------:R-:W-:Y:S01]  /*f8e0*/  IMAD.MOV.U32 R6, RZ, RZ, -0x1 ;  /* 0xffffffffff067424 */ /* 0x000fe200078e00ff */
[----:B------:R-:W-:Y:S01]  /*f8f0*/  ISETP.LT.U32.AND P0, PT, R2, 0x4, P0 ;  /* 0x000000040200780c */ /* 0x000fe20000701070 */
[----:B------:R-:W0:Y:S01]  /*f900*/  @P2 S2R R8, SR_CgaCtaId ;  /* 0x0000000000082919 */ /* 0x000e220000008800 */
[----:B------:R-:W-:-:S02]  /*f910*/  @P2 MOV R3, 0x400 ;  /* 0x0000040000032802 */ /* 0x000fc40000000f00 */
[----:B------:R-:W-:Y:S01]  /*f920*/  ISETP.NE.U32.AND P1, PT, R0, 0x1, PT ;  /* 0x000000010000780c */ /* 0x000fe20003f25070 */
[----:B------:R-:W-:Y:S01]  /*f930*/  IMAD.U32 R0, RZ, RZ, UR20 ;  /* 0x00000014ff007e24 */ /* 0x000fe2000f8e00ff */
[----:B------:R-:W-:Y:S02]  /*f940*/  LOP3.LUT R10, R10, 0x3, RZ, 0xc0, !PT ;  /* 0x000000030a0a7812 */ /* 0x000fe400078ec0ff */
[----:B------:R-:W-:Y:S02]  /*f950*/  PRMT R9, RZ, 0x7610, R9 ;  /* 0x00007610ff097816 */ /* 0x000fe40000000009 */
[----:B------:R-:W-:Y:S02]  /*f960*/  ISETP.GT.U32.AND P1, PT, R0, 0x3, !P1 ;  /* 0x000000030000780c */ /* 0x000fe40004f24070 */
[----:B------:R-:W-:Y:S02]  /*f970*/  SEL R0, RZ, 0x1, !P0 ;  /* 0x00000001ff007807 */ /* 0x000fe40004000000 */
[----:B------:R-:W-:-:S04]  /*f980*/  SEL R2, RZ, 0x1, !P1 ;  /* 0x00000001ff027807 */ /* 0x000fc80004800000 */
[--C-:B------:R-:W-:Y:S02]  /*f990*/  LOP3.LUT R11, R2, R11, R0.reuse, 0x96, !PT ;  /* 0x0000000b020b7212 */ /* 0x100fe400078e9600 */
[----:B------:R-:W-:Y:S02]  /*f9a0*/  PRMT R0, RZ, 0x7610, R0 ;  /* 0x00007610ff007816 */ /* 0x000fe40000000000 */
[----:B0-----:R-:W-:-:S04]  /*f9b0*/  @P2 LEA R3, R8, R3, 0x18 ;  /* 0x0000000308032211 */ /* 0x001fc800078ec0ff */
[----:B------:R0:W-:Y:S01]  /*f9c0*/  @P2 SYNCS.ARRIVE.TRANS64.A1T0 RZ, [R3+URZ+0x58], RZ ;  /* 0x000058ff03ff29a7 */ /* 0x0001e2000810003f */
[----:B---3--:R-:W-:-:S04]  /*f9d0*/  IADD3 R14, P2, R14, UR24, RZ ;  /* 0x000000180e0e7c10 */ /* 0x008fc8000ff5e0ff */
[----:B--2---:R-:W-:Y:S01]  /*f9e0*/  IADD3.X R16, R16, UR18, RZ, P2, !PT ;  /* 0x0000001210107c10 */ /* 0x004fe200097fe4ff */
[----:B------:R0:W-:Y:S01]  /*f9f0*/  STL [R1+0x80], R14 ;  /* 0x0000800e01007387 */ /* 0x0001e20000100800 */
[----:B------:R-:W-:-:S03]  /*fa00*/  ISETP.GE.U32.AND P2, PT, R14, UR8, PT ;  /* 0x000000080e007c0c */ /* 0x000fc6000bf46070 */
[----:B------:R0:W-:Y:S01]  /*fa10*/  STL [R1+0x7c], R16 ;  /* 0x00007c1001007387 */ /* 0x0001e20000100800 */
[----:B------:R-:W-:-:S13]  /*fa20*/  ISETP.GE.U32.AND.EX P0, PT, R16, UR9, PT, P2 ;  /* 0x0000000910007c0c */ /* 0x000fda000bf06120 */
[----:B0-----:R-:W-:Y:S05]  /*fa30*/  @P0 BRA `(.L_x_309) ;  /* 0x0000000400500947 */ /* 0x001fea0003800000 */
[----:B------:R-:W-:Y:S01]  /*fa40*/  ULDC.64 UR8, c[0x0][0x628] ;  /* 0x00018a0000087ab9 */ /* 0x000fe20000000a00 */
[----:B------:R-:W0:Y:S01]  /*fa50*/  S2R R12, SR_CTAID.X ;  /* 0x00000000000c7919 */ /* 0x000e220000002500 */
[----:B------:R-:W-:Y:S01]  /*fa60*/  ISETP.NE.U32.AND P0, PT, RZ, UR8, PT ;  /* 0x00000008ff007c0c */ /* 0x000fe2000bf05070 */
[----:B------:R-:W-:Y:S01]  /*fa70*/  ULDC UR10, c[0x0][0x630] ;  /* 0x00018c00000a7ab9 */ /* 0x000fe20000000800 */
[----:B------:R-:W-:Y:S01]  /*fa80*/  IMAD.MOV.U32 R2, RZ, RZ, R14 ;  /* 0x000000ffff027224 */ /* 0x000fe200078e000e */
[----:B------:R-:W1:Y:S01]  /*fa90*/  S2R R0, SR_CTAID.Y ;  /* 0x0000000000007919 */ /* 0x000e620000002600 */
[----:B------:R-:W-:Y:S01]  /*faa0*/  ISETP.NE.AND.EX P0, PT, RZ, UR9, PT, P0 ;  /* 0x00000009ff007c0c */ /* 0x000fe2000bf05300 */
[----:B------:R-:W-:-:S12]  /*fab0*/  IMAD.MOV.U32 R3, RZ, RZ, R16 ;  /* 0x000000ffff037224 */ /* 0x000fd800078e0010 */
[----:B------:R-:W-:Y:S05]  /*fac0*/  @!P0 BRA `(.L_x_310) ;  /* 0x0000000000288947 */ /* 0x000fea0003800000 */
[----:B------:R-:W-:Y:S02]  /*fad0*/  ULDC UR7, c[0x0][0x634] ;  /* 0x00018d0000077ab9 */ /* 0x000fe40000000800 */
[----:B------:R-:W-:-:S05]  /*fae0*/  IADD3 R7, P0, R14, UR7, RZ ;  /* 0x000000070e077c10 */ /* 0x000fca000ff1e0ff */
[----:B------:R-:W-:-:S04]  /*faf0*/  IMAD.X R13, RZ, RZ, R16, P0 ;  /* 0x000000ffff0d7224 */ /* 0x000fc800000e0610 */
[----:B------:R-:W-:-:S04]  /*fb00*/  IMAD.WIDE.U32 R4, R13, UR8, RZ ;  /* 0x000000080d047c25 */ /* 0x000fc8000f8e00ff */
[----:B------:R-:W-:-:S04]  /*fb10*/  IMAD.WIDE.U32 R4, P0, R7, UR9, R4 ;  /* 0x0000000907047c25 */ /* 0x000fc8000f800004 */
[----:B------:R-:W-:-:S04]  /*fb20*/  IMAD.WIDE.U32 R6, R7, UR8, RZ ;  /* 0x0000000807067c25 */ /* 0x000fc8000f8e00ff */
[----:B------:R-:W-:Y:S01]  /*fb30*/  IMAD.X R3, RZ, RZ, RZ, P0 ;  /* 0x000000ffff037224 */ /* 0x000fe200000e06ff */
[----:B------:R-:W-:Y:S01]  /*fb40*/  IADD3 RZ, P0, R7, R4, RZ ;  /* 0x0000000407ff7210 */ /* 0x000fe20007f1e0ff */
[----:B------:R-:W-:-:S04]  /*fb50*/  IMAD.MOV.U32 R2, RZ, RZ, R5 ;  /* 0x000000ffff027224 */ /* 0x000fc800078e0005 */
[----:B------:R-:W-:-:S08]  /*fb60*/  IMAD.WIDE.U32.X R2, R13, UR9, R2, P0 ;  /* 0x000000090d027c25 */ /* 0x000fd000080e0402 */
.L_x_310:
[--C-:B------:R-:W-:Y:S01]  /*fb70*/  SHF.R.U64 R6, R2, UR10, R3.reuse ;  /* 0x0000000a02067c19 */ /* 0x100fe20008001203 */
[----:B------:R-:W-:Y:S01]  /*fb80*/  ULDC.64 UR8, c[0x0][0x620] ;  /* 0x0001880000087ab9 */ /* 0x000fe20000000a00 */
[----:B------:R-:W-:Y:S01]  /*fb90*/  SHF.R.U32.HI R2, RZ, UR10, R3 ;  /* 0x0000000aff027c19 */ /* 0x000fe20008011603 */
[----:B------:R-:W-:Y:S01]  /*fba0*/  IMAD.MOV.U32 R3, RZ, RZ, R16 ;  /* 0x000000ffff037224 */ /* 0x000fe200078e0010 */
[----:B------:R-:W-:Y:S01]  /*fbb0*/  IADD3 R5, P0, RZ, -R6, RZ ;  /* 0x80000006ff057210 */ /* 0x000fe20007f1e0ff */
[----:B------:R-:W-:Y:S01]  /*fbc0*/  ULDC UR7, c[0x0][0x150] ;  /* 0x0000540000077ab9 */ /* 0x000fe20000000800 */
[----:B0-----:R-:W-:Y:S01]  /*fbd0*/  I2FP.F32.U32 R7, R12 ;  /* 0x0000000c00077245 */ /* 0x001fe20000201000 */
[----:B------:R-:W0:Y:S01]  /*fbe0*/  LDC R19, c[0x0][0x144] ;  /* 0x00005100ff137b82 */ /* 0x000e220000000800 */
[----:B------:R-:W-:Y:S01]  /*fbf0*/  ULDC.64 UR10, c[0x0][0x640] ;  /* 0x00019000000a7ab9 */ /* 0x000fe20000000a00 */
[----:B------:R-:W-:Y:S01]  /*fc00*/  IMAD.X R2, RZ, RZ, ~R2, P0 ;  /* 0x000000ffff027224 */ /* 0x000fe200000e0e02 */
[----:B------:R-:W-:-:S03]  /*fc10*/  ISETP.NE.U32.AND P0, PT, RZ, UR10, PT ;  /* 0x0000000aff007c0c */ /* 0x000fc6000bf05070 */
[----:B------:R-:W-:Y:S01]  /*fc20*/  IMAD R4, R2, UR8, RZ ;  /* 0x0000000802047c24 */ /* 0x000fe2000f8e02ff */
[----:B------:R-:W-:Y:S01]  /*fc30*/  ISETP.NE.AND.EX P0, PT, RZ, UR11, PT, P0 ;  /* 0x0000000bff007c0c */ /* 0x000fe2000bf05300 */
[----:B------:R-:W-:Y:S01]  /*fc40*/  IMAD.MOV.U32 R2, RZ, RZ, R14 ;  /* 0x000000ffff027224 */ /* 0x000fe200078e000e */
[----:B------:R-:W2:Y:S03]  /*fc50*/  LDC R13, c[0x0][0x148] ;  /* 0x00005200ff0d7b82 */ /* 0x000ea60000000800 */
[----:B------:R-:W-:Y:S01]  /*fc60*/  IMAD.WIDE.U32 R2, R5, UR8, R2 ;  /* 0x0000000805027c25 */ /* 0x000fe2000f8e0002 */
[----:B------:R-:W-:-:S03]  /*fc70*/  ULDC UR8, c[0x0][0x154] ;  /* 0x0000550000087ab9 */ /* 0x000fc60000000800 */
[----:B------:R-:W-:Y:S02]  /*fc80*/  IMAD R5, R5, UR9, R4 ;  /* 0x0000000905057c24 */ /* 0x000fe4000f8e0204 */
[----:B------:R-:W-:Y:S01]  /*fc90*/  FMUL R4, R7, UR7 ;  /* 0x0000000707047c20 */ /* 0x000fe20008400000 */
[----:B------:R-:W-:Y:S01]  /*fca0*/  ULDC UR7, c[0x0][0x618] ;  /* 0x0001860000077ab9 */ /* 0x000fe20000000800 */
[----:B------:R-:W-:Y:S01]  /*fcb0*/  ULDC UR9, c[0x0][0x608] ;  /* 0x0001820000097ab9 */ /* 0x000fe20000000800 */
[----:B------:R-:W-:-:S03]  /*fcc0*/  IMAD.IADD R3, R3, 0x1, R5 ;  /* 0x0000000103037824 */ /* 0x000fc600078e0205 */
[----:B------:R-:W3:Y:S02]  /*fcd0*/  F2I.U32.TRUNC.NTZ R4, R4 ;  /* 0x0000000400047305 */ /* 0x000ee4000020f000 */
[----:B------:R-:W-:Y:S02]  /*fce0*/  SHF.R.U64 R7, R2, UR7, R3 ;  /* 0x0000000702077c19 */ /* 0x000fe40008001203 */
[----:B-1----:R-:W-:-:S05]  /*fcf0*/  I2FP.F32.U32 R2, R0 ;  /* 0x0000000000027245 */ /* 0x002fca0000201000 */
[----:B------:R-:W-:Y:S01]  /*fd00*/  FMUL R5, R2, UR8 ;  /* 0x0000000802057c20 */ /* 0x000fe20008400000 */
[----:B------:R-:W-:Y:S01]  /*fd10*/  SHF.R.U32.HI R2, RZ, UR7, R3 ;  /* 0x00000007ff027c19 */ /* 0x000fe20008011603 */
[----:B------:R-:W-:Y:S02]  /*fd20*/  ULDC UR7, c[0x0][0x658] ;  /* 0x0001960000077ab9 */ /* 0x000fe40000000800 */
[----:B------:R1:W4:Y:S01]  /*fd30*/  F2I.U32.TRUNC.NTZ R16, R5 ;  /* 0x0000000500107305 */ /* 0x000322000020f000 */
[----:B------:R-:W-:Y:S01]  /*fd40*/  SHF.R.U64 R15, R7, UR9, R2 ;  /* 0x00000009070f7c19 */ /* 0x000fe20008001202 */
[----:B---3--:R-:W-:Y:S01]  /*fd50*/  IMAD.MOV R4, RZ, RZ, -R4 ;  /* 0x000000ffff047224 */ /* 0x008fe200078e0a04 */
[----:B------:R-:W-:-:S03]  /*fd60*/  SHF.R.U32.HI R2, RZ, UR9, R2 ;  /* 0x00000009ff027c19 */ /* 0x000fc60008011602 */
[----:B0-----:R-:W-:Y:S01]  /*fd70*/  IMAD R12, R19, R4, R12 ;  /* 0x00000004130c7224 */ /* 0x001fe200078e020c */
[--C-:B------:R-:W-:Y:S02]  /*fd80*/  SHF.R.U64 R14, R15, UR7, R2.reuse ;  /* 0x000000070f0e7c19 */ /* 0x100fe40008001202 */
[----:B------:R-:W-:-:S03]  /*fd90*/  SHF.R.U32.HI R17, RZ, UR7, R2 ;  /* 0x00000007ff117c19 */ /* 0x000fc60008011602 */
[----:B------:R-:W-:Y:S02]  /*fda0*/  IMAD.MOV.U32 R2, RZ, RZ, R14 ;  /* 0x000000ffff027224 */ /* 0x000fe400078e000e */
[----:B------:R-:W-:Y:S01]  /*fdb0*/  IMAD.MOV.U32 R3, RZ, RZ, R17 ;  /* 0x000000ffff037224 */ /* 0x000fe200078e0011 */
[----:B-12-4-:R-:W-:Y:S06]  /*fdc0*/  @!P0 BRA `(.L_x_311) ;  /* 0x0000000000288947 */ /* 0x016fec0003800000 */
[----:B------:R-:W-:Y:S02]  /*fdd0*/  ULDC UR7, c[0x0][0x64c] ;  /* 0x0001930000077ab9 */ /* 0x000fe40000000800 */
[----:B------:R-:W-:-:S05]  /*fde0*/  IADD3 R3, P0, R14, UR7, RZ ;  /* 0x000000070e037c10 */ /* 0x000fca000ff1e0ff */
[----:B------:R-:W-:-:S04]  /*fdf0*/  IMAD.X R17, RZ, RZ, R17, P0 ;  /* 0x000000ffff117224 */ /* 0x000fc800000e0611 */
[----:B------:R-:W-:-:S04]  /*fe00*/  IMAD.WIDE.U32 R4, R17, UR10, RZ ;  /* 0x0000000a11047c25 */ /* 0x000fc8000f8e00ff */
[----:B------:R-:W-:-:S04]  /*fe10*/  IMAD.WIDE.U32 R4, P0, R3, UR11, R4 ;  /* 0x0000000b03047c25 */ /* 0x000fc8000f800004 */
[----:B------:R-:W-:-:S04]  /*fe20*/  IMAD.WIDE.U32 R2, R3, UR10, RZ ;  /* 0x0000000a03027c25 */ /* 0x000fc8000f8e00ff */
[----:B------:R-:W-:Y:S01]  /*fe30*/  IMAD.MOV.U32 R2, RZ, RZ, R5 ;  /* 0x000000ffff027224 */ /* 0x000fe200078e0005 */
[----:B------:R-:W-:Y:S01]  /*fe40*/  IADD3 RZ, P1, R3, R4, RZ ;  /* 0x0000000403ff7210 */ /* 0x000fe20007f3e0ff */
[----:B------:R-:W-:-:S04]  /*fe50*/  IMAD.X R3, RZ, RZ, RZ, P0 ;  /* 0x000000ffff037224 */ /* 0x000fc800000e06ff */
[----:B------:R-:W-:-:S08]  /*fe60*/  IMAD.WIDE.U32.X R2, R17, UR11, R2, P1 ;  /* 0x0000000b11027c25 */ /* 0x000fd000088e0402 */
.L_x_311:
[----:B------:R-:W-:Y:S01]  /*fe70*/  ULDC UR7, c[0x0][0x648] ;  /* 0x0001920000077ab9 */ /* 0x000fe20000000800 */
[----:B------:R-:W-:Y:S01]  /*fe80*/  LOP3.LUT R15, R15, UR6, RZ, 0xc0, !PT ;  /* 0x000000060f0f7c12 */ /* 0x000fe2000f8ec0ff */
[----:B------:R-:W-:Y:S01]  /*fe90*/  IMAD.MOV R16, RZ, RZ, -R16 ;  /* 0x000000ffff107224 */ /* 0x000fe200078e0a10 */
[----:B------:R-:W-:Y:S01]  /*fea0*/  SHF.R.U64 R2, R2, UR7, R3 ;  /* 0x0000000702027c19 */ /* 0x000fe20008001203 */
[----:B------:R-:W-:Y:S01]  /*feb0*/  ULDC UR7, c[0x0][0x638] ;  /* 0x00018e0000077ab9 */ /* 0x000fe20000000800 */
[----:B------:R-:W-:Y:S01]  /*fec0*/  LOP3.LUT R7, R7, UR4, RZ, 0xc0, !PT ;  /* 0x0000000407077c12 */ /* 0x000fe2000f8ec0ff */
[----:B------:R-:W-:Y:S01]  /*fed0*/  @P4 IMAD R12, R13, R16, R0 ;  /* 0x000000100d0c4224 */ /* 0x000fe200078e0200 */
[----:B------:R-:W-:Y:S01]  /*fee0*/  ULDC UR8, c[0x0][0x610] ;  /* 0x0001840000087ab9 */ /* 0x000fe20000000800 */
[----:B------:R-:W-:Y:S02]  /*fef0*/  IMAD.MOV R3, RZ, RZ, -R2 ;  /* 0x000000ffff037224 */ /* 0x000fe400078e0a02 */
[----:B------:R-:W-:-:S02]  /*ff00*/  IMAD R5, R2, UR5, R15 ;  /* 0x0000000502057c24 */ /* 0x000fc4000f8e020f */
[----:B------:R-:W-:Y:S01]  /*ff10*/  IMAD R14, R3, UR7, R14 ;  /* 0x00000007030e7c24 */ /* 0x000fe2000f8e020e */
[----:B------:R-:W-:Y:S01]  /*ff20*/  ULDC UR7, c[0x0][0x600] ;  /* 0x0001800000077ab9 */ /* 0x000fe20000000800 */
[----:B------:R-:W-:Y:S02]  /*ff30*/  IMAD R5, R5, UR8, R12 ;  /* 0x0000000805057c24 */ /* 0x000fe4000f8e020c */
[----:B------:R-:W-:Y:S02]  /*ff40*/  IMAD R14, R14, UR7, R7 ;  /* 0x000000070e0e7c24 */ /* 0x000fe4000f8e0207 */
[----:B------:R-:W-:-:S03]  /*ff50*/  IMAD.MOV.U32 R0, RZ, RZ, 0x1 ;  /* 0x00000001ff007424 */ /* 0x000fc600078e00ff */
[----:B------:R-:W-:Y:S02]  /*ff60*/  SEL R7, R14, R5, !P4 ;  /* 0x000000050e077207 */ /* 0x000fe40006000000 */
[----:B------:R-:W-:-:S07]  /*ff70*/  SEL R5, R5, R14, !P4 ;  /* 0x0000000e05057207 */ /* 0x000fce0006000000 */
.L_x_309:
[----:B------:R-:W-:Y:S05]  /*ff80*/  BSYNC B1 ;  /* 0x0000000000017941 */ /* 0x000fea0003800000 */
.L_x_308:
[----:B------:R-:W-:-:S13]  /*ff90*/  LOP3.LUT P0, RZ, R0, 0xff, RZ, 0xc0, !PT ;  /* 0x000000ff00ff7812 */ /* 0x000fda000780c0ff */
[----:B------:R-:W-:Y:S05]  /*ffa0*/  @P0 BRA `(.L_x_312) ;  /* 0xfffffff400180947 */ /* 0x000fea000383ffff */
[----:B------:R-:W-:Y:S05]  /*ffb0*/  BSYNC B0 ;  /* 0x0000000000007941 */ /* 0x000fea0003800000 */
.L_x_301:
[----:B------:R-:W-:-:S03]  /*ffc0*/  UMOV UR7, 0xffffffff ;  /* 0xffffffff00077882 */ /* 0x000fc60000000000 */
[----:B------:R-:W-:Y:S05]  /*ffd0*/  BRA.DIV UR7, `(.L_x_313) ;  /* 0x0000000607287947 */ /* 0x000fea000b800000 */
[----:B------:R-:W-:-:S13]  /*ffe0*/  ELECT P0, URZ, PT ;  /* 0x00000000003f782f */ /* 0x000fda0003800000 */
.L_x_327:
[----:B------:R-:W-:Y:S04]  /*fff0*/  BSSY B0, `(.L_x_314) ;  /* 0x000002c000007945 */ /* 0x000fe80003800000 */
[----:B------:R-:W-:Y:S05]  /*10000*/  @!P0 BRA `(.L_x_315) ;  /* 0x0000000000a88947 */ /* 0x000fea0003800000 */
[----:B------:R-:W-:-:S04]  /*10010*/  ULOP3.LUT UR7, UR13, 0x2, URZ, 0xfc, !UPT ;  /* 0x000000020d077892 */ /* 0x000fc8000f8efc3f */
[----:B------:R-:W-:-:S06]  /*10020*/  UISETP.NE.AND UP0, UPT, UR7, 0x3, UPT ;  /* 0x000000030700788c */ /* 0x000fcc000bf05270 */
[----:B------:R-:W-:-:S13]  /*10030*/  PLOP3.LUT P0, PT, PT, PT, UP0, 0x80, 0x0 ;  /* 0x000000000000781c */ /* 0x000fda0003f0f008 */
[----:B------:R-:W-:Y:S05]  /*10040*/  @!P0 BRA `(.L_x_316) ;  /* 0x0000000000048947 */ /* 0x000fea0003800000 */
[----:B------:R-:W-:Y:S01]  /*10050*/  BPT.TRAP 0x1 ;  /* 0x000000040000795c */ /* 0x000fe20000300000 */
.L_x_316:
[----:B------:R-:W0:Y:S01]  /*10060*/  S2R R3, SR_CgaCtaId ;  /* 0x0000000000037919 */ /* 0x000e220000008800 */
[----:B------:R-:W-:Y:S02]  /*10070*/  MOV R0, 0x400 ;  /* 0x0000040000007802 */ /* 0x000fe40000000f00 */
[----:B------:R-:W-:Y:S02]  /*10080*/  SHF.L.U32 R2, R11, 0x1f, RZ ;  /* 0x0000001f0b027819 */ /* 0x000fe400000006ff */
[----:B0-----:R-:W-:-:S05]  /*10090*/  LEA R3, R3, R0, 0x18 ;  /* 0x0000000003037211 */ /* 0x001fca00078ec0ff */
[----:B------:R-:W-:-:S04]  /*100a0*/  VIADD R3, R3, 0x20 ;  /* 0x0000002003037836 */ /* 0x000fc80000000000 */
[C---:B------:R-:W-:Y:S02]  /*100b0*/  IMAD R5, R10.reuse, 0x8, R3 ;  /* 0x000000080a057824 */ /* 0x040fe400078e0203 */
[----:B------:R-:W-:Y:S02]  /*100c0*/  VIADD R10, R10, 0x1 ;  /* 0x000000010a0a7836 */ /* 0x000fe40000000000 */
[----:B------:R-:W0:Y:S03]  /*100d0*/  SYNCS.PHASECHK.TRANS64.TRYWAIT P0, [R5+URZ], R2 ;  /* 0x00000002050075a7 */ /* 0x000e26000800017f */
[----:B------:R-:W-:-:S04]  /*100e0*/  ISETP.NE.AND P1, PT, R10, 0x4, PT ;  /* 0x000000040a00780c */ /* 0x000fc80003f25270 */
[----:B------:R-:W-:Y:S02]  /*100f0*/  SEL R0, RZ, 0x1, P1 ;  /* 0x00000001ff007807 */ /* 0x000fe40000800000 */
[----:B------:R-:W-:Y:S02]  /*10100*/  SEL R10, R10, RZ, P1 ;  /* 0x000000ff0a0a7207 */ /* 0x000fe40000800000 */
[----:B------:R-:W-:-:S03]  /*10110*/  LOP3.LUT R11, R11, R0, RZ, 0x3c, !PT ;  /* 0x000000000b0b7212 */ /* 0x000fc600078e3cff */
[----:B------:R-:W-:Y:S01]  /*10120*/  IMAD R7, R10, 0x8, R3 ;  /* 0x000000080a077824 */ /* 0x000fe200078e0203 */
[----:B------:R-:W-:Y:S01]  /*10130*/  SHF.L.U32 R4, R11, 0x1f, RZ ;  /* 0x0000001f0b047819 */ /* 0x000fe200000006ff */
[----:B0-----:R-:W-:Y:S06]  /*10140*/  @!P0 BRA `(.L_x_317) ;  /* 0x0000000000ec8947 */ /* 0x001fec0003800000 */
.L_x_328:
[----:B------:R-:W1:Y:S01]  /*10150*/  SYNCS.PHASECHK.TRANS64.TRYWAIT P0, [R7+URZ], R4 ;  /* 0x00000004070075a7 */ /* 0x000e62000800017f */
[----:B------:R-:W-:-:S05]  /*10160*/  VIADD R0, R10, 0x1 ;  /* 0x000000010a007836 */ /* 0x000fca0000000000 */
[----:B------:R-:W-:-:S04]  /*10170*/  ISETP.NE.AND P1, PT, R0, 0x4, PT ;  /* 0x000000040000780c */ /* 0x000fc80003f25270 */
[----:B0-----:R-:W-:Y:S02]  /*10180*/  SEL R2, RZ, 0x1, P1 ;  /* 0x00000001ff027807 */ /* 0x001fe40000800000 */
[----:B------:R-:W-:Y:S02]  /*10190*/  SEL R0, R0, RZ, P1 ;  /* 0x000000ff00007207 */ /* 0x000fe40000800000 */
[----:B------:R-:W-:-:S03]  /*101a0*/  LOP3.LUT R11, R11, R2, RZ, 0x3c, !PT ;  /* 0x000000020b0b7212 */ /* 0x000fc600078e3cff */
[----:B------:R-:W-:Y:S01]  /*101b0*/  IMAD R6, R0, 0x8, R3 ;  /* 0x0000000800067824 */ /* 0x000fe200078e0203 */
[----:B------:R-:W-:Y:S01]  /*101c0*/  SHF.L.U32 R5, R11, 0x1f, RZ ;  /* 0x0000001f0b057819 */ /* 0x000fe200000006ff */
[----:B-1----:R-:W-:Y:S06]  /*101d0*/  @!P0 BRA `(.L_x_318) ;  /* 0x0000000000dc8947 */ /* 0x002fec0003800000 */
.L_x_329:
[----:B------:R-:W1:Y:S01]  /*101e0*/  SYNCS.PHASECHK.TRANS64.TRYWAIT P0, [R6+URZ], R5 ;  /* 0x00000005060075a7 */ /* 0x000e62000800017f */
[----:B------:R-:W-:-:S05]  /*101f0*/  VIADD R0, R0, 0x1 ;  /* 0x0000000100007836 */ /* 0x000fca0000000000 */
[----:B------:R-:W-:-:S04]  /*10200*/  ISETP.NE.AND P1, PT, R0, 0x4, PT ;  /* 0x000000040000780c */ /* 0x000fc80003f25270 */
[----:B------:R-:W-:Y:S02]  /*10210*/  SEL R2, RZ, 0x1, P1 ;  /* 0x00000001ff027807 */ /* 0x000fe40000800000 */
[----:B------:R-:W-:Y:S02]  /*10220*/  SEL R0, R0, RZ, P1 ;  /* 0x000000ff00007207 */ /* 0x000fe40000800000 */
[----:B------:R-:W-:Y:S01]  /*10230*/  LOP3.LUT R2, R11, R2, RZ, 0x3c, !PT ;  /* 0x000000020b027212 */ /* 0x000fe200078e3cff */
[----:B-1----:R-:W-:Y:S06]  /*10240*/  @!P0 BRA `(.L_x_319) ;  /* 0x0000000000d48947 */ /* 0x002fec0003800000 */
.L_x_330:
[----:B------:R-:W-:Y:S01]  /*10250*/  IMAD R3, R0, 0x8, R3 ;  /* 0x0000000800037824 */ /* 0x000fe200078e0203 */
[----:B------:R-:W-:-:S07]  /*10260*/  SHF.L.U32 R0, R2, 0x1f, RZ ;  /* 0x0000001f02007819 */ /* 0x000fce00000006ff */
.L_x_320:
[----:B--2---:R2:W3:Y:S02]  /*10270*/  SYNCS.PHASECHK.TRANS64.TRYWAIT P0, [R3+URZ], R0 ;  /* 0x00000000030075a7 */ /* 0x0044e4000800017f */
[----:B---3--:R-:W-:Y:S05]  /*10280*/  @!P0 NANOSLEEP.SYNCS 0x989680 ;  /* 0x009896800000895d */ /* 0x008fea0003900000 */
[----:B------:R-:W3:Y:S02]  /*10290*/  @!P0 SYNCS.PHASECHK.TRANS64 P0, [R3+URZ], R0 ;  /* 0x00000000030085a7 */ /* 0x000ee4000800007f */
[----:B---3--:R-:W-:Y:S05]  /*102a0*/  @!P0 BRA `(.L_x_320) ;  /* 0xfffffffc00f08947 */ /* 0x008fea000383ffff */
.L_x_315:
[----:B------:R-:W-:Y:S05]  /*102b0*/  BSYNC B0 ;  /* 0x0000000000007941 */ /* 0x000fea0003800000 */
.L_x_314:
[----:B------:R-:W-:Y:S05]  /*102c0*/  EXIT ;  /* 0x000000000000794d */ /* 0x000fea0003800000 */
.L_x_21:
[----:B-1----:R-:W-:-:S04]  /*102d0*/  IMAD.U32 R3, RZ, RZ, UR7 ;  /* 0x00000007ff037e24 */ /* 0x002fc8000f8e00ff */
[----:B------:R1:W3:Y:S03]  /*102e0*/  SYNCS.PHASECHK.TRANS64.TRYWAIT P1, [R3+URZ], R0 ;  /* 0x00000000030075a7 */ /* 0x0002e6000802017f */
[----:B---3--:R-:W-:Y:S05]  /*102f0*/  @!P1 NANOSLEEP.SYNCS 0x989680 ;  /* 0x009896800000995d */ /* 0x008fea0003900000 */
[----:B------:R-:W3:Y:S02]  /*10300*/  @!P1 SYNCS.PHASECHK.TRANS64 P1, [R3+URZ], R0 ;  /* 0x00000000030095a7 */ /* 0x000ee4000802007f */
[----:B---3--:R-:W-:Y:S05]  /*10310*/  @!P1 BRA `(.L_x_21) ;  /* 0xfffffffc00ec9947 */ /* 0x008fea000383ffff */
[----:B------:R-:W-:Y:S05]  /*10320*/  BRA `(.L_x_20) ;  /* 0xffffff1800a47947 */ /* 0x000fea000383ffff */
.L_x_27:
[----:B-----5:R1:W-:Y:S02]  /*10330*/  STL [R1+0x8c], R0 ;  /* 0x00008c0001007387 */ /* 0x0203e40000100800 */
[----:B-1----:R-:W-:-:S04]  /*10340*/  IMAD.U32 R0, RZ, RZ, UR9 ;  /* 0x00000009ff007e24 */ /* 0x002fc8000f8e00ff */
[----:B------:R1:W4:Y:S03]  /*10350*/  SYNCS.PHASECHK.TRANS64.TRYWAIT P1, [R0+URZ], R229 ;  /* 0x000000e5000075a7 */ /* 0x000326000802017f */
[----:B----4-:R-:W-:Y:S05]  /*10360*/  @!P1 NANOSLEEP.SYNCS 0x989680 ;  /* 0x009896800000995d */ /* 0x010fea0003900000 */
[----:B------:R1:W4:Y:S02]  /*10370*/  @!P1 SYNCS.PHASECHK.TRANS64 P1, [R0+URZ], R229 ;  /* 0x000000e5000095a7 */ /* 0x000324000802007f */
[----:B-1----:R1:W5:Y:S02]  /*10380*/  LDL.LU R0, [R1+0x8c] ;  /* 0x00008c0001007983 */ /* 0x0023640000300800 */
[----:B-1--4-:R-:W-:Y:S05]  /*10390*/  @!P1 BRA `(.L_x_27) ;  /* 0xfffffffc00e49947 */ /* 0x012fea000383ffff */
[----:B------:R-:W-:Y:S05]  /*103a0*/  BRA `(.L_x_26) ;  /* 0xffffff2c00087947 */ /* 0x000fea000383ffff */
.L_x_302:
[----:B------:R-:W-:Y:S01]  /*103b0*/  BSSY B1, `(.L_x_321) ;  /* 0x0000006000017945 */ /* 0x000fe20003800000 */
[----:B------:R-:W-:-:S07]  /*103c0*/  IMAD.MOV.U32 R0, RZ, RZ, -0x1 ;  /* 0xffffffffff007424 */ /* 0x000fce00078e00ff */
[----:B------:R-:W-:Y:S05]  /*103d0*/  WARPSYNC.COLLECTIVE R0, `(.L_x_322) ;  /* 0x00000000000c7348 */ /* 0x000fea0003c00000 */
[----:B------:R-:W-:Y:S02]  /*103e0*/  ELECT P0, UR62, PT ;  /* 0x00000000003e782f */ /* 0x000fe40003800000 */
[----:B------:R-:W-:Y:S01]  /*103f0*/  MOV R0, UR62 ;  /* 0x0000003e00007c02 */ /* 0x000fe20008000f00 */
[----:B------:R-:W-:Y:S10]  /*10400*/  ENDCOLLECTIVE ;  /* 0x000000000000791b */ /* 0x000ff40003800000 */
.L_x_322:
[----:B------:R-:W-:Y:S05]  /*10410*/  BSYNC B1 ;  /* 0x0000000000017941 */ /* 0x000fea0003800000 */
.L_x_321:
[----:B------:R-:W-:Y:S05]  /*10420*/  BRA `(.L_x_323) ;  /* 0xfffffff000047947 */ /* 0x000fea000383ffff */
.L_x_305:
[----:B0-----:R0:W2:Y:S02]  /*10430*/  SYNCS.PHASECHK.TRANS64.TRYWAIT P0, [R5+URZ+0x20], R2 ;  /* 0x00002002050075a7 */ /* 0x0010a4000800017f */
[----:B--2---:R-:W-:Y:S05]  /*10440*/  @!P0 NANOSLEEP.SYNCS 0x989680 ;  /* 0x009896800000895d */ /* 0x004fea0003900000 */
[----:B------:R-:W2:Y:S02]  /*10450*/  @!P0 SYNCS.PHASECHK.TRANS64 P0, [R5+URZ+0x20], R2 ;  /* 0x00002002050085a7 */ /* 0x000ea4000800007f */
[----:B--2---:R-:W-:Y:S05]  /*10460*/  @!P0 BRA `(.L_x_305) ;  /* 0xfffffffc00f08947 */ /* 0x004fea000383ffff */
[----:B------:R-:W-:Y:S05]  /*10470*/  BRA `(.L_x_324) ;  /* 0xfffffff000487947 */ /* 0x000fea000383ffff */
.L_x_313:
[----:B------:R-:W-:Y:S01]  /*10480*/  BSSY B0, `(.L_x_325) ;  /* 0x0000006000007945 */ /* 0x000fe20003800000 */
[----:B------:R-:W-:-:S07]  /*10490*/  IMAD.MOV.U32 R0, RZ, RZ, -0x1 ;  /* 0xffffffffff007424 */ /* 0x000fce00078e00ff */
[----:B------:R-:W-:Y:S05]  /*104a0*/  WARPSYNC.COLLECTIVE R0, `(.L_x_326) ;  /* 0x00000000000c7348 */ /* 0x000fea0003c00000 */
[----:B------:R-:W-:Y:S02]  /*104b0*/  ELECT P0, UR62, PT ;  /* 0x00000000003e782f */ /* 0x000fe40003800000 */
[----:B------:R-:W-:Y:S01]  /*104c0*/  MOV R0, UR62 ;  /* 0x0000003e00007c02 */ /* 0x000fe20008000f00 */
[----:B------:R-:W-:Y:S10]  /*104d0*/  ENDCOLLECTIVE ;  /* 0x000000000000791b */ /* 0x000ff40003800000 */
.L_x_326:
[----:B------:R-:W-:Y:S05]  /*104e0*/  BSYNC B0 ;  /* 0x0000000000007941 */ /* 0x000fea0003800000 */
.L_x_325:
[----:B------:R-:W-:Y:S05]  /*104f0*/  BRA `(.L_x_327) ;  /* 0xfffffff800bc7947 */ /* 0x000fea000383ffff */
.L_x_317:
[----:B0-----:R0:W1:Y:S02]  /*10500*/  SYNCS.PHASECHK.TRANS64.TRYWAIT P0, [R5+URZ], R2 ;  /* 0x00000002050075a7 */ /* 0x001064000800017f */
[----:B-1----:R-:W-:Y:S05]  /*10510*/  @!P0 NANOSLEEP.SYNCS 0x989680 ;  /* 0x009896800000895d */ /* 0x002fea0003900000 */
[----:B------:R-:W1:Y:S02]  /*10520*/  @!P0 SYNCS.PHASECHK.TRANS64 P0, [R5+URZ], R2 ;  /* 0x00000002050085a7 */ /* 0x000e64000800007f */
[----:B-1----:R-:W-:Y:S05]  /*10530*/  @!P0 BRA `(.L_x_317) ;  /* 0xfffffffc00f08947 */ /* 0x002fea000383ffff */
[----:B------:R-:W-:Y:S05]  /*10540*/  BRA `(.L_x_328) ;  /* 0xfffffffc00007947 */ /* 0x000fea000383ffff */
.L_x_318:
[----:B0-----:R0:W1:Y:S02]  /*10550*/  SYNCS.PHASECHK.TRANS64.TRYWAIT P0, [R7+URZ], R4 ;  /* 0x00000004070075a7 */ /* 0x001064000800017f */
[----:B-1----:R-:W-:Y:S05]  /*10560*/  @!P0 NANOSLEEP.SYNCS 0x989680 ;  /* 0x009896800000895d */ /* 0x002fea0003900000 */
[----:B------:R-:W1:Y:S02]  /*10570*/  @!P0 SYNCS.PHASECHK.TRANS64 P0, [R7+URZ], R4 ;  /* 0x00000004070085a7 */ /* 0x000e64000800007f */
[----:B-1----:R-:W-:Y:S05]  /*10580*/  @!P0 BRA `(.L_x_318) ;  /* 0xfffffffc00f08947 */ /* 0x002fea000383ffff */
[----:B------:R-:W-:Y:S05]  /*10590*/  BRA `(.L_x_329) ;  /* 0xfffffffc00107947 */ /* 0x000fea000383ffff */
.L_x_319:
[----:B-1----:R1:W2:Y:S02]  /*105a0*/  SYNCS.PHASECHK.TRANS64.TRYWAIT P0, [R6+URZ], R5 ;  /* 0x00000005060075a7 */ /* 0x0022a4000800017f */
[----:B--2---:R-:W-:Y:S05]  /*105b0*/  @!P0 NANOSLEEP.SYNCS 0x989680 ;  /* 0x009896800000895d */ /* 0x004fea0003900000 */
[----:B------:R-:W2:Y:S02]  /*105c0*/  @!P0 SYNCS.PHASECHK.TRANS64 P0, [R6+URZ], R5 ;  /* 0x00000005060085a7 */ /* 0x000ea4000800007f */
[----:B--2---:R-:W-:Y:S05]  /*105d0*/  @!P0 BRA `(.L_x_319) ;  /* 0xfffffffc00f08947 */ /* 0x004fea000383ffff */
[----:B------:R-:W-:Y:S05]  /*105e0*/  BRA `(.L_x_330) ;  /* 0xfffffffc00187947 */ /* 0x000fea000383ffff */
.L_x_331:
[----:B------:R-:W-:-:S00]  /*105f0*/  BRA `(.L_x_331) ;  /* 0xfffffffc00fc7947 */ /* 0x000fc0000383ffff */
[----:B------:R-:W-:-:S00]  /*10600*/  NOP ;  /* 0x0000000000007918 */ /* 0x000fc00000000000 */
[----:B------:R-:W-:-:S00]  /*10610*/  NOP ;  /* 0x0000000000007918 */ /* 0x000fc00000000000 */
[----:B------:R-:W-:-:S00]  /*10620*/  NOP ;  /* 0x0000000000007918 */ /* 0x000fc00000000000 */
[----:B------:R-:W-:-:S00]  /*10630*/  NOP ;  /* 0x0000000000007918 */ /* 0x000fc00000000000 */
[----:B------:R-:W-:-:S00]  /*10640*/  NOP ;  /* 0x0000000000007918 */ /* 0x000fc00000000000 */
[----:B------:R-:W-:-:S00]  /*10650*/  NOP ;  /* 0x0000000000007918 */ /* 0x000fc00000000000 */
[----:B------:R-:W-:-:S00]  /*10660*/  NOP ;  /* 0x0000000000007918 */ /* 0x000fc00000000000 */
[----:B------:R-:W-:-:S00]  /*10670*/  NOP ;  /* 0x0000000000007918 */ /* 0x000fc00000000000 */
.L_x_332:


//--------------------- .nv.shared._ZN7cutlass13device_kernelINS_4gemm6kernel13GemmUniversalIN4cute5tupleIJiiiiEEENS1_10collective13CollectiveMmaINS1_37MainloopSm90TmaGmmaWarpSpecializedFP8ILi4ENS5_IJNS4_1CILi1EEENSA_ILi2EEESB_EEENS1_35KernelTmaWarpSpecializedCooperativeEEENS5_IJNSA_ILi256EEENSA_ILi128EEENSA_ILi32EEEEEENS_12float_e4m3_tENS5_IJlSB_lEEESK_SL_NS4_8TiledMMAINS4_8MMA_AtomIJNS4_4SM904GMMA31MMA_64x128x32_F32E4M3E4M3_SS_TNILNSP_7ScaleInE1ELSR_1EEEEEENS4_6LayoutINS5_IJSC_SB_SB_EEENS5_IJSB_NSA_ILi0EEESW_EEEEENS5_IJNS4_10UnderscoreESZ_SZ_EEEEENS4_23SM90_TMA_LOAD_MULTICASTENS4_14ComposedLayoutINS4_7SwizzleILi1ELi4ELi3EEENS4_18smem_ptr_flag_bitsILi8EEENSU_INS5_IJNSA_ILi8EEESI_EEENS5_IJSI_SB_EEEEEEEvNS4_8identityENS4_13SM90_TMA_LOADES1C_vS1D_EENS_8epilogue10collective6detail29Sm90TmaWarpSpecializedAdapterINS1H_15DefaultEpilogueISK_SL_SL_NS1G_6thread17LinearCombinationISK_Li1EffLNS1L_9ScaleType4KindE0ELNS_15FloatRoundStyleE2ESK_EENS1_15EpilogueDefaultEEEEEvvEEEEvNT_6ParamsE --------------------------
	.section	.nv.shared._ZN7cutlass13device_kernelINS_4gemm6kernel13GemmUniversalIN4cute5tupleIJiiiiEEENS1_10collective13CollectiveMmaINS1_37MainloopSm90TmaGmmaWarpSpecializedFP8ILi4ENS5_IJNS4_1CILi1EEENSA_ILi2EEESB_EEENS1_35KernelTmaWarpSpecializedCooperativeEEENS5_IJNSA_ILi256EEENSA_ILi128EEENSA_ILi32EEEEEENS_12float_e4m3_tENS5_IJlSB_lEEESK_SL_NS4_8TiledMMAINS4_8MMA_AtomIJNS4_4SM904GMMA31MMA_64x128x32_F32E4M3E4M3_SS_TNILNSP_7ScaleInE1ELSR_1EEEEEENS4_6LayoutINS5_IJSC_SB_SB_EEENS5_IJSB_NSA_ILi0EEESW_EEEEENS5_IJNS4_10UnderscoreESZ_SZ_EEEEENS4_23SM90_TMA_LOAD_MULTICASTENS4_14ComposedLayoutINS4_7SwizzleILi1ELi4ELi3EEENS4_18smem_ptr_flag_bitsILi8EEENSU_INS5_IJNSA_ILi8EEESI_EEENS5_IJSI_SB_EEEEEEEvNS4_8identityENS4_13SM90_TMA_LOADES1C_vS1D_EENS_8epilogue10collective6detail29Sm90TmaWarpSpecializedAdapterINS1H_15DefaultEpilogueISK_SL_SL_NS1G_6thread17LinearCombinationISK_Li1EffLNS1L_9ScaleType4KindE0ELNS_15FloatRoundStyleE2ESK_EENS1_15EpilogueDefaultEEEEEvvEEEEvNT_6ParamsE,"aw",@nobits
	.sectionflags	@""
	.align	16
	.zero		1024


//--------------------- .nv.shared.reserved.0     --------------------------
	.section	.nv.shared.reserved.0,"aw",@nobits
	.weak		__nv_reservedSMEM_offset_0_alias
	.size		__nv_reservedSMEM_offset_0_alias, 0, 0
	.other		__nv_reservedSMEM_offset_0_alias,@"STO_CUDA_RESERVED_SHARED STV_DEFAULT"
__nv_reservedSMEM_offset_0_alias:
	.zero		0


//--------------------- .nv.global                --------------------------
	.section	.nv.global,"aw",@nobits
.nv.global:
	.type		_ZN39_INTERNAL_02616a32_4_k_cu_2a7bf4c8_45414cute1_E,@object
	.size		_ZN39_INTERNAL_02616a32_4_k_cu_2a7bf4c8_45414cute1_E,(_ZN39_INTERNAL_02616a32_4_k_cu_2a7bf4c8_45414cuda3std3__45__cpo6cbeginE - _ZN39_INTERNAL_02616a32_4_k_cu_2a7bf4c8_45414cute1_E)
_ZN39_INTERNAL_02616a32_4_k_cu_2a7bf4c8_45414cute1_E:
	.zero		1
	.type		_ZN39_INTERNAL_02616a32_4_k_cu_2a7bf4c8_45414cuda3std3__45__cpo6cbeginE,@object
	.size		_ZN39_INTERNAL_02616a32_4_k_cu_2a7bf4c8_45414cuda3std3__45__cpo6cbeginE,(_ZN39_INTERNAL_02616a32_4_k_cu_2a7bf4c8_45414cuda3std3__48in_placeE - _ZN39_INTERNAL_02616a32_4_k_cu_2a7bf4c8_45414cuda3std3__45__cpo6cbeginE)
_ZN39_INTERNAL_02616a32_4_k_cu_2a7bf4c8_45414cuda3std3__45__cpo6cbeginE:
	.zero		1
	.type		_ZN39_INTERNAL_02616a32_4_k_cu_2a7bf4c8_45414cuda3std3__48in_placeE,@object
	.size		_ZN39_INTERNAL_02616a32_4_k_cu_2a7bf4c8_45414cuda3std3__48in_placeE,(_ZN39_INTERNAL_02616a32_4_k_cu_2a7bf4c8_45414cuda3std6ranges3__45__cpo9iter_moveE - _ZN39_INTERNAL_02616a32_4_k_cu_2a7bf4c8_45414cuda3std3__48in_placeE)
_ZN39_INTERNAL_02616a32_4_k_cu_2a7bf4c8_45414cuda3std3__48in_placeE:
	.zero		1
	.type		_ZN39_INTERNAL_02616a32_4_k_cu_2a7bf4c8_45414cuda3std6ranges3__45__cpo9iter_moveE,@object
	.size		_ZN39_INTERNAL_02616a32_4_k_cu_2a7bf4c8_45414cuda3std6ranges3__45__cpo9iter_moveE,(_ZN39_INTERNAL_02616a32_4_k_cu_2a7bf4c8_45414cuda3std3__45__cpo5beginE - _ZN39_INTERNAL_02616a32_4_k_cu_2a7bf4c8_45414cuda3std6ranges3__45__cpo9iter_moveE)
_ZN39_INTERNAL_02616a32_4_k_cu_2a7bf4c8_45414cuda3std6ranges3__45__cpo9iter_moveE:
	.zero		1
	.type		_ZN39_INTERNAL_02616a32_4_k_cu_2a7bf4c8_45414cuda3std3__45__cpo5beginE,@object
	.size		_ZN39_INTERNAL_02616a32_4_k_cu_2a7bf4c8_45414cuda3std3__45__cpo5beginE,(_ZN39_INTERNAL_02616a32_4_k_cu_2a7bf4c8_45414cuda3std3__441_GLOBAL__N__02616a32_4_k_cu_2a7bf4c8_45416ignoreE - _ZN39_INTERNAL_02616a32_4_k_cu_2a7bf4c8_45414cuda3std3__45__cpo5beginE)
_ZN39_INTERNAL_02616a32_4_k_cu_2a7bf4c8_45414cuda3std3__45__cpo5beginE:
	.zero		1
	.type		_ZN39_INTERNAL_02616a32_4_k_cu_2a7bf4c8_45414cuda3std3__441_GLOBAL__N__02616a32_4_k_cu_2a7bf4c8_45416ignoreE,@object
	.size		_ZN39_INTERNAL_02616a32_4_k_cu_2a7bf4c8_45414cuda3std3__441_GLOBAL__N__02616a32_4_k_cu_2a7bf4c8_45416ignoreE,(_ZN39_INTERNAL_02616a32_4_k_cu_2a7bf4c8_45414cute7productE - _ZN39_INTERNAL_02616a32_4_k_cu_2a7bf4c8_45414cuda3std3__441_GLOBAL__N__02616a32_4_k_cu_2a7bf4c8_45416ignoreE)
_ZN39_INTERNAL_02616a32_4_k_cu_2a7bf4c8_45414cuda3std3__441_GLOBAL__N__02616a32_4_k_cu_2a7bf4c8_45416ignoreE:
	.zero		1
	.type		_ZN39_INTERNAL_02616a32_4_k_cu_2a7bf4c8_45414cute7productE,@object
	.size		_ZN39_INTERNAL_02616a32_4_k_cu_2a7bf4c8_45414cute7productE,(_ZN39_INTERNAL_02616a32_4_k_cu_2a7bf4c8_45414cuda3std3__45__cpo3endE - _ZN39_INTERNAL_02616a32_4_k_cu_2a7bf4c8_45414cute7productE)
_ZN39_INTERNAL_02616a32_4_k_cu_2a7bf4c8_45414cute7productE:
	.zero		1
	.type		_ZN39_INTERNAL_02616a32_4_k_cu_2a7bf4c8_45414cuda3std3__45__cpo3endE,@object
	.size		_ZN39_INTERNAL_02616a32_4_k_cu_2a7bf4c8_45414cuda3std3__45__cpo3endE,(_ZN39_INTERNAL_02616a32_4_k_cu_2a7bf4c8_45414cuda3std3__419piecewise_constructE - _ZN39_INTERNAL_02616a32_4_k_cu_2a7bf4c8_45414cuda3std3__45__cpo3endE)
_ZN39_INTERNAL_02616a32_4_k_cu_2a7bf4c8_45414cuda3std3__45__cpo3endE:
	.zero		1
	.type		_ZN39_INTERNAL_02616a32_4_k_cu_2a7bf4c8_45414cuda3std3__419piecewise_constructE,@object
	.size		_ZN39_INTERNAL_02616a32_4_k_cu_2a7bf4c8_45414cuda3std3__419piecewise_constructE,(_ZN39_INTERNAL_02616a32_4_k_cu_2a7bf4c8_45414cuda3std3__45__cpo4cendE - _ZN39_INTERNAL_02616a32_4_k_cu_2a7bf4c8_45414cuda3std3__419piecewise_constructE)
_ZN39_INTERNAL_02616a32_4_k_cu_2a7bf4c8_45414cuda3std3__419piecewise_constructE:
	.zero		1
	.type		_ZN39_INTERNAL_02616a32_4_k_cu_2a7bf4c8_45414cuda3std3__45__cpo4cendE,@object
	.size		_ZN39_INTERNAL_02616a32_4_k_cu_2a7bf4c8_45414cuda3std3__45__cpo4cendE,(_ZN39_INTERNAL_02616a32_4_k_cu_2a7bf4c8_45414cuda3std6ranges3__45__cpo4swapE - _ZN39_INTERNAL_02616a32_4_k_cu_2a7bf4c8_45414cuda3std3__45__cpo4cendE)
_ZN39_INTERNAL_02616a32_4_k_cu_2a7bf4c8_45414cuda3std3__45__cpo4cendE:
	.zero		1
	.type		_ZN39_INTERNAL_02616a32_4_k_cu_2a7bf4c8_45414cuda3std6ranges3__45__cpo4swapE,@object
	.size		_ZN39_INTERNAL_02616a32_4_k_cu_2a7bf4c8_45414cuda3std6ranges3__45__cpo4swapE,(.L_7 - _ZN39_INTERNAL_02616a32_4_k_cu_2a7bf4c8_45414cuda3std6ranges3__45__cpo4swapE)
_ZN39_INTERNAL_02616a32_4_k_cu_2a7bf4c8_45414cuda3std6ranges3__45__cpo4swapE:
	.zero		1
.L_7:


//--------------------- .nv.constant0._ZN7cutlass13device_kernelINS_4gemm6kernel13GemmUniversalIN4cute5tupleIJiiiiEEENS1_10collective13CollectiveMmaINS1_37MainloopSm90TmaGmmaWarpSpecializedFP8ILi4ENS5_IJNS4_1CILi1EEENSA_ILi2EEESB_EEENS1_35KernelTmaWarpSpecializedCooperativeEEENS5_IJNSA_ILi256EEENSA_ILi128EEENSA_ILi32EEEEEENS_12float_e4m3_tENS5_IJlSB_lEEESK_SL_NS4_8TiledMMAINS4_8MMA_AtomIJNS4_4SM904GMMA31MMA_64x128x32_F32E4M3E4M3_SS_TNILNSP_7ScaleInE1ELSR_1EEEEEENS4_6LayoutINS5_IJSC_SB_SB_EEENS5_IJSB_NSA_ILi0EEESW_EEEEENS5_IJNS4_10UnderscoreESZ_SZ_EEEEENS4_23SM90_TMA_LOAD_MULTICASTENS4_14ComposedLayoutINS4_7SwizzleILi1ELi4ELi3EEENS4_18smem_ptr_flag_bitsILi8EEENSU_INS5_IJNSA_ILi8EEESI_EEENS5_IJSI_SB_EEEEEEEvNS4_8identityENS4_13SM90_TMA_LOADES1C_vS1D_EENS_8epilogue10collective6detail29Sm90TmaWarpSpecializedAdapterINS1H_15DefaultEpilogueISK_SL_SL_NS1G_6thread17LinearCombinationISK_Li1EffLNS1L_9ScaleType4KindE0ELNS_15FloatRoundStyleE2ESK_EENS1_15EpilogueDefaultEEEEEvvEEEEvNT_6ParamsE --------------------------
	.section	.nv.constant0._ZN7cutlass13device_kernelINS_4gemm6kernel13GemmUniversalIN4cute5tupleIJiiiiEEENS1_10collective13CollectiveMmaINS1_37MainloopSm90TmaGmmaWarpSpecializedFP8ILi4ENS5_IJNS4_1CILi1EEENSA_ILi2EEESB_EEENS1_35KernelTmaWarpSpecializedCooperativeEEENS5_IJNSA_ILi256EEENSA_ILi128EEENSA_ILi32EEEEEENS_12float_e4m3_tENS5_IJlSB_lEEESK_SL_NS4_8TiledMMAINS4_8MMA_AtomIJNS4_4SM904GMMA31MMA_64x128x32_F32E4M3E4M3_SS_TNILNSP_7ScaleInE1ELSR_1EEEEEENS4_6LayoutINS5_IJSC_SB_SB_EEENS5_IJSB_NSA_ILi0EEESW_EEEEENS5_IJNS4_10UnderscoreESZ_SZ_EEEEENS4_23SM90_TMA_LOAD_MULTICASTENS4_14ComposedLayoutINS4_7SwizzleILi1ELi4ELi3EEENS4_18smem_ptr_flag_bitsILi8EEENSU_INS5_IJNSA_ILi8EEESI_EEENS5_IJSI_SB_EEEEEEEvNS4_8identityENS4_13SM90_TMA_LOADES1C_vS1D_EENS_8epilogue10collective6detail29Sm90TmaWarpSpecializedAdapterINS1H_15DefaultEpilogueISK_SL_SL_NS1G_6thread17LinearCombinationISK_Li1EffLNS1L_9ScaleType4KindE0ELNS_15FloatRoundStyleE2ESK_EENS1_15EpilogueDefaultEEEEEvvEEEEvNT_6ParamsE,"a",@progbits
	.sectionflags	@""
	.align	4
.nv.constant0._ZN7cutlass13device_kernelINS_4gemm6kernel13GemmUniversalIN4cute5tupleIJiiiiEEENS1_10collective13CollectiveMmaINS1_37MainloopSm90TmaGmmaWarpSpecializedFP8ILi4ENS5_IJNS4_1CILi1EEENSA_ILi2EEESB_EEENS1_35KernelTmaWarpSpecializedCooperativeEEENS5_IJNSA_ILi256EEENSA_ILi128EEENSA_ILi32EEEEEENS_12float_e4m3_tENS5_IJlSB_lEEESK_SL_NS4_8TiledMMAINS4_8MMA_AtomIJNS4_4SM904GMMA31MMA_64x128x32_F32E4M3E4M3_SS_TNILNSP_7ScaleInE1ELSR_1EEEEEENS4_6LayoutINS5_IJSC_SB_SB_EEENS5_IJSB_NSA_ILi0EEESW_EEEEENS5_IJNS4_10UnderscoreESZ_SZ_EEEEENS4_23SM90_TMA_LOAD_MULTICASTENS4_14ComposedLayoutINS4_7SwizzleILi1ELi4ELi3EEENS4_18smem_ptr_flag_bitsILi8EEENSU_INS5_IJNSA_ILi8EEESI_EEENS5_IJSI_SB_EEEEEEEvNS4_8identityENS4_13SM90_TMA_LOADES1C_vS1D_EENS_8epilogue10collective6detail29Sm90TmaWarpSpecializedAdapterINS1H_15DefaultEpilogueISK_SL_SL_NS1G_6thread17LinearCombinationISK_Li1EffLNS1L_9ScaleType4KindE0ELNS_15FloatRoundStyleE2ESK_EENS1_15EpilogueDefaultEEEEEvvEEEEvNT_6ParamsE:
	.zero		1664


//--------------------- SYMBOLS --------------------------

	.type		.nv.reservedSmem.offset0,@object
	.size		.nv.reservedSmem.offset0,0x4
